//
// Generated by NVIDIA NVVM Compiler
//
// Compiler Build ID: CL-36424714
// Cuda compilation tools, release 13.0, V13.0.88
// Based on NVVM 20.0.0
//

.version 9.0
.target sm_100
.address_size 64

	// .globl	_Z38sumReductionGlobalMemoryOneBlockKernelPijS_
// _ZZ38sumReductionSharedMemoryOneBlockKernelPijS_E7sharedA has been demoted
// _ZZ43sumReductionSharedMemoryMultipleBlockKernelPijS_E7sharedA has been demoted
// _ZZ59sumReductionSharedMemoryMultipleBlockThreadCoarseningKernelPijS_E7sharedA has been demoted

.visible .entry _Z38sumReductionGlobalMemoryOneBlockKernelPijS_(
	.param .u64 .ptr .align 1 _Z38sumReductionGlobalMemoryOneBlockKernelPijS__param_0,
	.param .u32 _Z38sumReductionGlobalMemoryOneBlockKernelPijS__param_1,
	.param .u64 .ptr .align 1 _Z38sumReductionGlobalMemoryOneBlockKernelPijS__param_2
)
{
	.reg .pred 	%p<4>;
	.reg .b32 	%r<14>;
	.reg .b64 	%rd<9>;

	ld.param.u64 	%rd4, [_Z38sumReductionGlobalMemoryOneBlockKernelPijS__param_0];
	ld.param.u64 	%rd3, [_Z38sumReductionGlobalMemoryOneBlockKernelPijS__param_2];
	cvta.to.global.u64 	%rd1, %rd4;
	mov.u32 	%r1, %tid.x;
	shl.b32 	%r6, %r1, 1;
	mov.u32 	%r2, %ntid.x;
	mul.wide.u32 	%rd5, %r6, 4;
	add.s64 	%rd2, %rd1, %rd5;
	mov.b32 	%r13, 1;
$L__BB0_1:
	add.s32 	%r7, %r13, -1;
	and.b32  	%r8, %r7, %r1;
	setp.ne.s32 	%p1, %r8, 0;
	@%p1 bra 	$L__BB0_3;
	mul.wide.s32 	%rd6, %r13, 4;
	add.s64 	%rd7, %rd2, %rd6;
	ld.global.u32 	%r9, [%rd7];
	ld.global.u32 	%r10, [%rd2];
	add.s32 	%r11, %r10, %r9;
	st.global.u32 	[%rd2], %r11;
$L__BB0_3:
	bar.sync 	0;
	shl.b32 	%r13, %r13, 1;
	setp.le.u32 	%p2, %r13, %r2;
	@%p2 bra 	$L__BB0_1;
	setp.ne.s32 	%p3, %r1, 0;
	@%p3 bra 	$L__BB0_6;
	ld.global.u32 	%r12, [%rd1];
	cvta.to.global.u64 	%rd8, %rd3;
	st.global.u32 	[%rd8], %r12;
$L__BB0_6:
	ret;

}
	// .globl	_Z52sumReductionGlobalMemoryOneBlockLessDivergenceKernelPijS_
.visible .entry _Z52sumReductionGlobalMemoryOneBlockLessDivergenceKernelPijS_(
	.param .u64 .ptr .align 1 _Z52sumReductionGlobalMemoryOneBlockLessDivergenceKernelPijS__param_0,
	.param .u32 _Z52sumReductionGlobalMemoryOneBlockLessDivergenceKernelPijS__param_1,
	.param .u64 .ptr .align 1 _Z52sumReductionGlobalMemoryOneBlockLessDivergenceKernelPijS__param_2
)
{
	.reg .pred 	%p<4>;
	.reg .b32 	%r<10>;
	.reg .b64 	%rd<9>;

	ld.param.u64 	%rd4, [_Z52sumReductionGlobalMemoryOneBlockLessDivergenceKernelPijS__param_0];
	ld.param.u64 	%rd3, [_Z52sumReductionGlobalMemoryOneBlockLessDivergenceKernelPijS__param_2];
	cvta.to.global.u64 	%rd1, %rd4;
	mov.u32 	%r1, %tid.x;
	mov.u32 	%r9, %ntid.x;
	mul.wide.u32 	%rd5, %r1, 4;
	add.s64 	%rd2, %rd1, %rd5;
$L__BB1_1:
	setp.ge.u32 	%p1, %r1, %r9;
	@%p1 bra 	$L__BB1_3;
	mul.wide.s32 	%rd6, %r9, 4;
	add.s64 	%rd7, %rd2, %rd6;
	ld.global.u32 	%r5, [%rd7];
	ld.global.u32 	%r6, [%rd2];
	add.s32 	%r7, %r6, %r5;
	st.global.u32 	[%rd2], %r7;
$L__BB1_3:
	bar.sync 	0;
	shr.u32 	%r4, %r9, 1;
	setp.gt.u32 	%p2, %r9, 1;
	mov.u32 	%r9, %r4;
	@%p2 bra 	$L__BB1_1;
	setp.ne.s32 	%p3, %r1, 0;
	@%p3 bra 	$L__BB1_6;
	ld.global.u32 	%r8, [%rd1];
	cvta.to.global.u64 	%rd8, %rd3;
	st.global.u32 	[%rd8], %r8;
$L__BB1_6:
	ret;

}
	// .globl	_Z38sumReductionSharedMemoryOneBlockKernelPijS_
.visible .entry _Z38sumReductionSharedMemoryOneBlockKernelPijS_(
	.param .u64 .ptr .align 1 _Z38sumReductionSharedMemoryOneBlockKernelPijS__param_0,
	.param .u32 _Z38sumReductionSharedMemoryOneBlockKernelPijS__param_1,
	.param .u64 .ptr .align 1 _Z38sumReductionSharedMemoryOneBlockKernelPijS__param_2
)
{
	.reg .pred 	%p<5>;
	.reg .b32 	%r<18>;
	.reg .b64 	%rd<7>;
	// demoted variable
	.shared .align 4 .b8 _ZZ38sumReductionSharedMemoryOneBlockKernelPijS_E7sharedA[2048];
	ld.param.u64 	%rd2, [_Z38sumReductionSharedMemoryOneBlockKernelPijS__param_0];
	ld.param.u64 	%rd1, [_Z38sumReductionSharedMemoryOneBlockKernelPijS__param_2];
	cvta.to.global.u64 	%rd3, %rd2;
	mov.u32 	%r1, %tid.x;
	mul.wide.u32 	%rd4, %r1, 4;
	add.s64 	%rd5, %rd3, %rd4;
	ld.global.u32 	%r6, [%rd5];
	ld.global.u32 	%r7, [%rd5+2048];
	add.s32 	%r8, %r7, %r6;
	shl.b32 	%r9, %r1, 2;
	mov.u32 	%r10, _ZZ38sumReductionSharedMemoryOneBlockKernelPijS_E7sharedA;
	add.s32 	%r2, %r10, %r9;
	st.shared.u32 	[%r2], %r8;
	mov.u32 	%r17, %ntid.x;
	setp.lt.u32 	%p1, %r17, 2;
	@%p1 bra 	$L__BB2_4;
$L__BB2_1:
	shr.u32 	%r5, %r17, 1;
	bar.sync 	0;
	setp.ge.u32 	%p2, %r1, %r5;
	@%p2 bra 	$L__BB2_3;
	shl.b32 	%r11, %r5, 2;
	add.s32 	%r12, %r2, %r11;
	ld.shared.u32 	%r13, [%r12];
	ld.shared.u32 	%r14, [%r2];
	add.s32 	%r15, %r14, %r13;
	st.shared.u32 	[%r2], %r15;
$L__BB2_3:
	setp.gt.u32 	%p3, %r17, 3;
	mov.u32 	%r17, %r5;
	@%p3 bra 	$L__BB2_1;
$L__BB2_4:
	setp.ne.s32 	%p4, %r1, 0;
	@%p4 bra 	$L__BB2_6;
	ld.shared.u32 	%r16, [_ZZ38sumReductionSharedMemoryOneBlockKernelPijS_E7sharedA];
	cvta.to.global.u64 	%rd6, %rd1;
	st.global.u32 	[%rd6], %r16;
$L__BB2_6:
	ret;

}
	// .globl	_Z26inefficientReductionKernelPijS_
.visible .entry _Z26inefficientReductionKernelPijS_(
	.param .u64 .ptr .align 1 _Z26inefficientReductionKernelPijS__param_0,
	.param .u32 _Z26inefficientReductionKernelPijS__param_1,
	.param .u64 .ptr .align 1 _Z26inefficientReductionKernelPijS__param_2
)
{
	.reg .pred 	%p<2>;
	.reg .b32 	%r<8>;
	.reg .b64 	%rd<7>;

	ld.param.u64 	%rd1, [_Z26inefficientReductionKernelPijS__param_0];
	ld.param.u32 	%r2, [_Z26inefficientReductionKernelPijS__param_1];
	ld.param.u64 	%rd2, [_Z26inefficientReductionKernelPijS__param_2];
	mov.u32 	%r3, %tid.x;
	mov.u32 	%r4, %ctaid.x;
	mov.u32 	%r5, %ntid.x;
	mad.lo.s32 	%r1, %r4, %r5, %r3;
	setp.ge.u32 	%p1, %r1, %r2;
	@%p1 bra 	$L__BB3_2;
	cvta.to.global.u64 	%rd3, %rd1;
	cvta.to.global.u64 	%rd4, %rd2;
	mul.wide.s32 	%rd5, %r1, 4;
	add.s64 	%rd6, %rd3, %rd5;
	ld.global.u32 	%r6, [%rd6];
	atom.global.add.u32 	%r7, [%rd4], %r6;
$L__BB3_2:
	ret;

}
	// .globl	_Z43sumReductionSharedMemoryMultipleBlockKernelPijS_
.visible .entry _Z43sumReductionSharedMemoryMultipleBlockKernelPijS_(
	.param .u64 .ptr .align 1 _Z43sumReductionSharedMemoryMultipleBlockKernelPijS__param_0,
	.param .u32 _Z43sumReductionSharedMemoryMultipleBlockKernelPijS__param_1,
	.param .u64 .ptr .align 1 _Z43sumReductionSharedMemoryMultipleBlockKernelPijS__param_2
)
{
	.reg .pred 	%p<5>;
	.reg .b32 	%r<24>;
	.reg .b64 	%rd<9>;
	// demoted variable
	.shared .align 4 .b8 _ZZ43sumReductionSharedMemoryMultipleBlockKernelPijS_E7sharedA[2048];
	ld.param.u64 	%rd2, [_Z43sumReductionSharedMemoryMultipleBlockKernelPijS__param_0];
	ld.param.u64 	%rd1, [_Z43sumReductionSharedMemoryMultipleBlockKernelPijS__param_2];
	cvta.to.global.u64 	%rd3, %rd2;
	mov.u32 	%r23, %ntid.x;
	mov.u32 	%r6, %ctaid.x;
	mul.lo.s32 	%r7, %r23, %r6;
	shl.b32 	%r8, %r7, 1;
	mov.u32 	%r2, %tid.x;
	add.s32 	%r9, %r8, %r2;
	mul.wide.u32 	%rd4, %r9, 4;
	add.s64 	%rd5, %rd3, %rd4;
	ld.global.u32 	%r10, [%rd5];
	add.s32 	%r11, %r9, 512;
	mul.wide.u32 	%rd6, %r11, 4;
	add.s64 	%rd7, %rd3, %rd6;
	ld.global.u32 	%r12, [%rd7];
	add.s32 	%r13, %r12, %r10;
	shl.b32 	%r14, %r2, 2;
	mov.u32 	%r15, _ZZ43sumReductionSharedMemoryMultipleBlockKernelPijS_E7sharedA;
	add.s32 	%r3, %r15, %r14;
	st.shared.u32 	[%r3], %r13;
	setp.lt.u32 	%p1, %r23, 2;
	@%p1 bra 	$L__BB4_4;
$L__BB4_1:
	shr.u32 	%r5, %r23, 1;
	bar.sync 	0;
	setp.ge.u32 	%p2, %r2, %r5;
	@%p2 bra 	$L__BB4_3;
	shl.b32 	%r16, %r5, 2;
	add.s32 	%r17, %r3, %r16;
	ld.shared.u32 	%r18, [%r17];
	ld.shared.u32 	%r19, [%r3];
	add.s32 	%r20, %r19, %r18;
	st.shared.u32 	[%r3], %r20;
$L__BB4_3:
	setp.gt.u32 	%p3, %r23, 3;
	mov.u32 	%r23, %r5;
	@%p3 bra 	$L__BB4_1;
$L__BB4_4:
	setp.ne.s32 	%p4, %r2, 0;
	@%p4 bra 	$L__BB4_6;
	ld.shared.u32 	%r21, [_ZZ43sumReductionSharedMemoryMultipleBlockKernelPijS_E7sharedA];
	cvta.to.global.u64 	%rd8, %rd1;
	atom.global.add.u32 	%r22, [%rd8], %r21;
$L__BB4_6:
	ret;

}
	// .globl	_Z59sumReductionSharedMemoryMultipleBlockThreadCoarseningKernelPijS_
.visible .entry _Z59sumReductionSharedMemoryMultipleBlockThreadCoarseningKernelPijS_(
	.param .u64 .ptr .align 1 _Z59sumReductionSharedMemoryMultipleBlockThreadCoarseningKernelPijS__param_0,
	.param .u32 _Z59sumReductionSharedMemoryMultipleBlockThreadCoarseningKernelPijS__param_1,
	.param .u64 .ptr .align 1 _Z59sumReductionSharedMemoryMultipleBlockThreadCoarseningKernelPijS__param_2
)
{
	.reg .pred 	%p<5>;
	.reg .b32 	%r<114>;
	.reg .b64 	%rd<69>;
	// demoted variable
	.shared .align 4 .b8 _ZZ59sumReductionSharedMemoryMultipleBlockThreadCoarseningKernelPijS_E7sharedA[2048];
	ld.param.u64 	%rd2, [_Z59sumReductionSharedMemoryMultipleBlockThreadCoarseningKernelPijS__param_0];
	ld.param.u64 	%rd1, [_Z59sumReductionSharedMemoryMultipleBlockThreadCoarseningKernelPijS__param_2];
	cvta.to.global.u64 	%rd3, %rd2;
	mov.u32 	%r113, %ntid.x;
	mov.u32 	%r6, %ctaid.x;
	mul.lo.s32 	%r7, %r113, %r6;
	shl.b32 	%r8, %r7, 5;
	mov.u32 	%r2, %tid.x;
	add.s32 	%r9, %r8, %r2;
	mul.wide.u32 	%rd4, %r9, 4;
	add.s64 	%rd5, %rd3, %rd4;
	ld.global.u32 	%r10, [%rd5];
	add.s32 	%r11, %r113, %r9;
	mul.wide.u32 	%rd6, %r11, 4;
	add.s64 	%rd7, %rd3, %rd6;
	ld.global.u32 	%r12, [%rd7];
	add.s32 	%r13, %r12, %r10;
	add.s32 	%r14, %r11, %r113;
	mul.wide.u32 	%rd8, %r14, 4;
	add.s64 	%rd9, %rd3, %rd8;
	ld.global.u32 	%r15, [%rd9];
	add.s32 	%r16, %r15, %r13;
	add.s32 	%r17, %r14, %r113;
	mul.wide.u32 	%rd10, %r17, 4;
	add.s64 	%rd11, %rd3, %rd10;
	ld.global.u32 	%r18, [%rd11];
	add.s32 	%r19, %r18, %r16;
	add.s32 	%r20, %r17, %r113;
	mul.wide.u32 	%rd12, %r20, 4;
	add.s64 	%rd13, %rd3, %rd12;
	ld.global.u32 	%r21, [%rd13];
	add.s32 	%r22, %r21, %r19;
	add.s32 	%r23, %r20, %r113;
	mul.wide.u32 	%rd14, %r23, 4;
	add.s64 	%rd15, %rd3, %rd14;
	ld.global.u32 	%r24, [%rd15];
	add.s32 	%r25, %r24, %r22;
	add.s32 	%r26, %r23, %r113;
	mul.wide.u32 	%rd16, %r26, 4;
	add.s64 	%rd17, %rd3, %rd16;
	ld.global.u32 	%r27, [%rd17];
	add.s32 	%r28, %r27, %r25;
	add.s32 	%r29, %r26, %r113;
	mul.wide.u32 	%rd18, %r29, 4;
	add.s64 	%rd19, %rd3, %rd18;
	ld.global.u32 	%r30, [%rd19];
	add.s32 	%r31, %r30, %r28;
	add.s32 	%r32, %r29, %r113;
	mul.wide.u32 	%rd20, %r32, 4;
	add.s64 	%rd21, %rd3, %rd20;
	ld.global.u32 	%r33, [%rd21];
	add.s32 	%r34, %r33, %r31;
	add.s32 	%r35, %r32, %r113;
	mul.wide.u32 	%rd22, %r35, 4;
	add.s64 	%rd23, %rd3, %rd22;
	ld.global.u32 	%r36, [%rd23];
	add.s32 	%r37, %r36, %r34;
	add.s32 	%r38, %r35, %r113;
	mul.wide.u32 	%rd24, %r38, 4;
	add.s64 	%rd25, %rd3, %rd24;
	ld.global.u32 	%r39, [%rd25];
	add.s32 	%r40, %r39, %r37;
	add.s32 	%r41, %r38, %r113;
	mul.wide.u32 	%rd26, %r41, 4;
	add.s64 	%rd27, %rd3, %rd26;
	ld.global.u32 	%r42, [%rd27];
	add.s32 	%r43, %r42, %r40;
	add.s32 	%r44, %r41, %r113;
	mul.wide.u32 	%rd28, %r44, 4;
	add.s64 	%rd29, %rd3, %rd28;
	ld.global.u32 	%r45, [%rd29];
	add.s32 	%r46, %r45, %r43;
	add.s32 	%r47, %r44, %r113;
	mul.wide.u32 	%rd30, %r47, 4;
	add.s64 	%rd31, %rd3, %rd30;
	ld.global.u32 	%r48, [%rd31];
	add.s32 	%r49, %r48, %r46;
	add.s32 	%r50, %r47, %r113;
	mul.wide.u32 	%rd32, %r50, 4;
	add.s64 	%rd33, %rd3, %rd32;
	ld.global.u32 	%r51, [%rd33];
	add.s32 	%r52, %r51, %r49;
	add.s32 	%r53, %r50, %r113;
	mul.wide.u32 	%rd34, %r53, 4;
	add.s64 	%rd35, %rd3, %rd34;
	ld.global.u32 	%r54, [%rd35];
	add.s32 	%r55, %r54, %r52;
	add.s32 	%r56, %r53, %r113;
	mul.wide.u32 	%rd36, %r56, 4;
	add.s64 	%rd37, %rd3, %rd36;
	ld.global.u32 	%r57, [%rd37];
	add.s32 	%r58, %r57, %r55;
	add.s32 	%r59, %r56, %r113;
	mul.wide.u32 	%rd38, %r59, 4;
	add.s64 	%rd39, %rd3, %rd38;
	ld.global.u32 	%r60, [%rd39];
	add.s32 	%r61, %r60, %r58;
	add.s32 	%r62, %r59, %r113;
	mul.wide.u32 	%rd40, %r62, 4;
	add.s64 	%rd41, %rd3, %rd40;
	ld.global.u32 	%r63, [%rd41];
	add.s32 	%r64, %r63, %r61;
	add.s32 	%r65, %r62, %r113;
	mul.wide.u32 	%rd42, %r65, 4;
	add.s64 	%rd43, %rd3, %rd42;
	ld.global.u32 	%r66, [%rd43];
	add.s32 	%r67, %r66, %r64;
	add.s32 	%r68, %r65, %r113;
	mul.wide.u32 	%rd44, %r68, 4;
	add.s64 	%rd45, %rd3, %rd44;
	ld.global.u32 	%r69, [%rd45];
	add.s32 	%r70, %r69, %r67;
	add.s32 	%r71, %r68, %r113;
	mul.wide.u32 	%rd46, %r71, 4;
	add.s64 	%rd47, %rd3, %rd46;
	ld.global.u32 	%r72, [%rd47];
	add.s32 	%r73, %r72, %r70;
	add.s32 	%r74, %r71, %r113;
	mul.wide.u32 	%rd48, %r74, 4;
	add.s64 	%rd49, %rd3, %rd48;
	ld.global.u32 	%r75, [%rd49];
	add.s32 	%r76, %r75, %r73;
	add.s32 	%r77, %r74, %r113;
	mul.wide.u32 	%rd50, %r77, 4;
	add.s64 	%rd51, %rd3, %rd50;
	ld.global.u32 	%r78, [%rd51];
	add.s32 	%r79, %r78, %r76;
	add.s32 	%r80, %r77, %r113;
	mul.wide.u32 	%rd52, %r80, 4;
	add.s64 	%rd53, %rd3, %rd52;
	ld.global.u32 	%r81, [%rd53];
	add.s32 	%r82, %r81, %r79;
	add.s32 	%r83, %r80, %r113;
	mul.wide.u32 	%rd54, %r83, 4;
	add.s64 	%rd55, %rd3, %rd54;
	ld.global.u32 	%r84, [%rd55];
	add.s32 	%r85, %r84, %r82;
	add.s32 	%r86, %r83, %r113;
	mul.wide.u32 	%rd56, %r86, 4;
	add.s64 	%rd57, %rd3, %rd56;
	ld.global.u32 	%r87, [%rd57];
	add.s32 	%r88, %r87, %r85;
	add.s32 	%r89, %r86, %r113;
	mul.wide.u32 	%rd58, %r89, 4;
	add.s64 	%rd59, %rd3, %rd58;
	ld.global.u32 	%r90, [%rd59];
	add.s32 	%r91, %r90, %r88;
	add.s32 	%r92, %r89, %r113;
	mul.wide.u32 	%rd60, %r92, 4;
	add.s64 	%rd61, %rd3, %rd60;
	ld.global.u32 	%r93, [%rd61];
	add.s32 	%r94, %r93, %r91;
	add.s32 	%r95, %r92, %r113;
	mul.wide.u32 	%rd62, %r95, 4;
	add.s64 	%rd63, %rd3, %rd62;
	ld.global.u32 	%r96, [%rd63];
	add.s32 	%r97, %r96, %r94;
	add.s32 	%r98, %r95, %r113;
	mul.wide.u32 	%rd64, %r98, 4;
	add.s64 	%rd65, %rd3, %rd64;
	ld.global.u32 	%r99, [%rd65];
	add.s32 	%r100, %r99, %r97;
	add.s32 	%r101, %r98, %r113;
	mul.wide.u32 	%rd66, %r101, 4;
	add.s64 	%rd67, %rd3, %rd66;
	ld.global.u32 	%r102, [%rd67];
	add.s32 	%r103, %r102, %r100;
	shl.b32 	%r104, %r2, 2;
	mov.u32 	%r105, _ZZ59sumReductionSharedMemoryMultipleBlockThreadCoarseningKernelPijS_E7sharedA;
	add.s32 	%r3, %r105, %r104;
	st.shared.u32 	[%r3], %r103;
	setp.lt.u32 	%p1, %r113, 2;
	@%p1 bra 	$L__BB5_4;
$L__BB5_1:
	shr.u32 	%r5, %r113, 1;
	bar.sync 	0;
	setp.ge.u32 	%p2, %r2, %r5;
	@%p2 bra 	$L__BB5_3;
	shl.b32 	%r106, %r5, 2;
	add.s32 	%r107, %r3, %r106;
	ld.shared.u32 	%r108, [%r107];
	ld.shared.u32 	%r109, [%r3];
	add.s32 	%r110, %r109, %r108;
	st.shared.u32 	[%r3], %r110;
$L__BB5_3:
	setp.gt.u32 	%p3, %r113, 3;
	mov.u32 	%r113, %r5;
	@%p3 bra 	$L__BB5_1;
$L__BB5_4:
	setp.ne.s32 	%p4, %r2, 0;
	@%p4 bra 	$L__BB5_6;
	ld.shared.u32 	%r111, [_ZZ59sumReductionSharedMemoryMultipleBlockThreadCoarseningKernelPijS_E7sharedA];
	cvta.to.global.u64 	%rd68, %rd1;
	atom.global.add.u32 	%r112, [%rd68], %r111;
$L__BB5_6:
	ret;

}


// ===== COMPILED SASS (sm_100) =====

	.target	sm_100

	.elftype	@"ET_EXEC"


//--------------------- .note.nv.tkinfo           --------------------------
	.section	.note.nv.tkinfo,"",@"SHT_NOTE"
	.sectionflags	@"SHF_NOTE_NV_TKINFO"
	.tkinfo
        /*0018*/ 	.word	0x00000002
        /*0030*/ 	.string	""
        /*0030*/ 	.string	"ptxas"
        /*0030*/ 	.string	"Cuda compilation tools, release 13.0, V13.0.88"
        /*0030*/ 	.string	"Build cuda_13.0.r13.0/compiler.36424714_0"
        /*0030*/ 	.string	"-arch sm_100 -m 64 "



//--------------------- .note.nv.cuinfo           --------------------------
	.section	.note.nv.cuinfo,"",@"SHT_NOTE"
	.sectionflags	@"SHF_NOTE_NV_CUINFO"
        /*0018*/ 	.short	0x0002
        /*001a*/ 	.short	0x0064
        /*001c*/ 	.short	0x0082
	.zero		2


//--------------------- .nv.info                  --------------------------
	.section	.nv.info,"",@"SHT_CUDA_INFO"
	.align	4


	//----- nvinfo : EIATTR_REGCOUNT
	.align		4
        /*0000*/ 	.byte	0x04, 0x2f
        /*0002*/ 	.short	(.L_1 - .L_0)
	.align		4
.L_0:
        /*0004*/ 	.word	index@(_Z38sumReductionGlobalMemoryOneBlockKernelPijS_)
        /*0008*/ 	.word	0x0000000e


	//----- nvinfo : EIATTR_FRAME_SIZE
	.align		4
.L_1:
        /*000c*/ 	.byte	0x04, 0x11
        /*000e*/ 	.short	(.L_3 - .L_2)
	.align		4
.L_2:
        /*0010*/ 	.word	index@(_Z38sumReductionGlobalMemoryOneBlockKernelPijS_)
        /*0014*/ 	.word	0x00000000


	//----- nvinfo : EIATTR_REGCOUNT
	.align		4
.L_3:
        /*0018*/ 	.byte	0x04, 0x2f
        /*001a*/ 	.short	(.L_5 - .L_4)
	.align		4
.L_4:
        /*001c*/ 	.word	index@(_Z52sumReductionGlobalMemoryOneBlockLessDivergenceKernelPijS_)
        /*0020*/ 	.word	0x0000000c


	//----- nvinfo : EIATTR_FRAME_SIZE
	.align		4
.L_5:
        /*0024*/ 	.byte	0x04, 0x11
        /*0026*/ 	.short	(.L_7 - .L_6)
	.align		4
.L_6:
        /*0028*/ 	.word	index@(_Z52sumReductionGlobalMemoryOneBlockLessDivergenceKernelPijS_)
        /*002c*/ 	.word	0x00000000


	//----- nvinfo : EIATTR_REGCOUNT
	.align		4
.L_7:
        /*0030*/ 	.byte	0x04, 0x2f
        /*0032*/ 	.short	(.L_9 - .L_8)
	.align		4
.L_8:
        /*0034*/ 	.word	index@(_Z38sumReductionSharedMemoryOneBlockKernelPijS_)
        /*0038*/ 	.word	0x0000000a


	//----- nvinfo : EIATTR_FRAME_SIZE
	.align		4
.L_9:
        /*003c*/ 	.byte	0x04, 0x11
        /*003e*/ 	.short	(.L_11 - .L_10)
	.align		4
.L_10:
        /*0040*/ 	.word	index@(_Z38sumReductionSharedMemoryOneBlockKernelPijS_)
        /*0044*/ 	.word	0x00000000


	//----- nvinfo : EIATTR_REGCOUNT
	.align		4
.L_11:
        /*0048*/ 	.byte	0x04, 0x2f
        /*004a*/ 	.short	(.L_13 - .L_12)
	.align		4
.L_12:
        /*004c*/ 	.word	index@(_Z26inefficientReductionKernelPijS_)
        /*0050*/ 	.word	0x0000000a


	//----- nvinfo : EIATTR_FRAME_SIZE
	.align		4
.L_13:
        /*0054*/ 	.byte	0x04, 0x11
        /*0056*/ 	.short	(.L_15 - .L_14)
	.align		4
.L_14:
        /*0058*/ 	.word	index@(_Z26inefficientReductionKernelPijS_)
        /*005c*/ 	.word	0x00000000


	//----- nvinfo : EIATTR_REGCOUNT
	.align		4
.L_15:
        /*0060*/ 	.byte	0x04, 0x2f
        /*0062*/ 	.short	(.L_17 - .L_16)
	.align		4
.L_16:
        /*0064*/ 	.word	index@(_Z43sumReductionSharedMemoryMultipleBlockKernelPijS_)
        /*0068*/ 	.word	0x0000000c


	//----- nvinfo : EIATTR_FRAME_SIZE
	.align		4
.L_17:
        /*006c*/ 	.byte	0x04, 0x11
        /*006e*/ 	.short	(.L_19 - .L_18)
	.align		4
.L_18:
        /*0070*/ 	.word	index@(_Z43sumReductionSharedMemoryMultipleBlockKernelPijS_)
        /*0074*/ 	.word	0x00000000


	//----- nvinfo : EIATTR_REGCOUNT
	.align		4
.L_19:
        /*0078*/ 	.byte	0x04, 0x2f
        /*007a*/ 	.short	(.L_21 - .L_20)
	.align		4
.L_20:
        /*007c*/ 	.word	index@(_Z59sumReductionSharedMemoryMultipleBlockThreadCoarseningKernelPijS_)
        /*0080*/ 	.word	0x00000020


	//----- nvinfo : EIATTR_FRAME_SIZE
	.align		4
.L_21:
        /*0084*/ 	.byte	0x04, 0x11
        /*0086*/ 	.short	(.L_23 - .L_22)
	.align		4
.L_22:
        /*0088*/ 	.word	index@(_Z59sumReductionSharedMemoryMultipleBlockThreadCoarseningKernelPijS_)
        /*008c*/ 	.word	0x00000000


	//----- nvinfo : EIATTR_MIN_STACK_SIZE
	.align		4
.L_23:
        /*0090*/ 	.byte	0x04, 0x12
        /*0092*/ 	.short	(.L_25 - .L_24)
	.align		4
.L_24:
        /*0094*/ 	.word	index@(_Z59sumReductionSharedMemoryMultipleBlockThreadCoarseningKernelPijS_)
        /*0098*/ 	.word	0x00000000


	//----- nvinfo : EIATTR_MIN_STACK_SIZE
	.align		4
.L_25:
        /*009c*/ 	.byte	0x04, 0x12
        /*009e*/ 	.short	(.L_27 - .L_26)
	.align		4
.L_26:
        /*00a0*/ 	.word	index@(_Z43sumReductionSharedMemoryMultipleBlockKernelPijS_)
        /*00a4*/ 	.word	0x00000000


	//----- nvinfo : EIATTR_MIN_STACK_SIZE
	.align		4
.L_27:
        /*00a8*/ 	.byte	0x04, 0x12
        /*00aa*/ 	.short	(.L_29 - .L_28)
	.align		4
.L_28:
        /*00ac*/ 	.word	index@(_Z26inefficientReductionKernelPijS_)
        /*00b0*/ 	.word	0x00000000


	//----- nvinfo : EIATTR_MIN_STACK_SIZE
	.align		4
.L_29:
        /*00b4*/ 	.byte	0x04, 0x12
        /*00b6*/ 	.short	(.L_31 - .L_30)
	.align		4
.L_30:
        /*00b8*/ 	.word	index@(_Z38sumReductionSharedMemoryOneBlockKernelPijS_)
        /*00bc*/ 	.word	0x00000000


	//----- nvinfo : EIATTR_MIN_STACK_SIZE
	.align		4
.L_31:
        /*00c0*/ 	.byte	0x04, 0x12
        /*00c2*/ 	.short	(.L_33 - .L_32)
	.align		4
.L_32:
        /*00c4*/ 	.word	index@(_Z52sumReductionGlobalMemoryOneBlockLessDivergenceKernelPijS_)
        /*00c8*/ 	.word	0x00000000


	//----- nvinfo : EIATTR_MIN_STACK_SIZE
	.align		4
.L_33:
        /*00cc*/ 	.byte	0x04, 0x12
        /*00ce*/ 	.short	(.L_35 - .L_34)
	.align		4
.L_34:
        /*00d0*/ 	.word	index@(_Z38sumReductionGlobalMemoryOneBlockKernelPijS_)
        /*00d4*/ 	.word	0x00000000
.L_35:


//--------------------- .nv.compat                --------------------------
	.section	.nv.compat,"",@"SHT_CUDA_COMPAT_INFO"
	.align	4
        /*0000*/ 	.byte	0x02, 0x09, 0x00, 0x00, 0x02, 0x02, 0x01, 0x00, 0x02, 0x05, 0x05, 0x00, 0x03, 0x07, 0x01, 0x01
        /*0010*/ 	.byte	0x02, 0x03, 0x00, 0x00, 0x02, 0x06, 0x01, 0x00, 0x04, 0x0b, 0x08, 0x00, 0x09, 0x00, 0x00, 0x00
        /*0020*/ 	.byte	0x00, 0x00, 0x00, 0x00


//--------------------- .nv.info._Z59sumReductionSharedMemoryMultipleBlockThreadCoarseningKernelPijS_ --------------------------
	.section	.nv.info._Z59sumReductionSharedMemoryMultipleBlockThreadCoarseningKernelPijS_,"",@"SHT_CUDA_INFO"
	.sectionflags	@""
	.align	4


	//----- nvinfo : EIATTR_CUDA_API_VERSION
	.align		4
        /*0000*/ 	.byte	0x04, 0x37
        /*0002*/ 	.short	(.L_37 - .L_36)
.L_36:
        /*0004*/ 	.word	0x00000082


	//----- nvinfo : EIATTR_KPARAM_INFO
	.align		4
.L_37:
        /*0008*/ 	.byte	0x04, 0x17
        /*000a*/ 	.short	(.L_39 - .L_38)
.L_38:
        /*000c*/ 	.word	0x00000000
        /*0010*/ 	.short	0x0002
        /*0012*/ 	.short	0x0010
        /*0014*/ 	.byte	0x00, 0xf5, 0x21, 0x00


	//----- nvinfo : EIATTR_KPARAM_INFO
	.align		4
.L_39:
        /*0018*/ 	.byte	0x04, 0x17
        /*001a*/ 	.short	(.L_41 - .L_40)
.L_40:
        /*001c*/ 	.word	0x00000000
        /*0020*/ 	.short	0x0001
        /*0022*/ 	.short	0x0008
        /*0024*/ 	.byte	0x00, 0xf0, 0x11, 0x00


	//----- nvinfo : EIATTR_KPARAM_INFO
	.align		4
.L_41:
        /*0028*/ 	.byte	0x04, 0x17
        /*002a*/ 	.short	(.L_43 - .L_42)
.L_42:
        /*002c*/ 	.word	0x00000000
        /*0030*/ 	.short	0x0000
        /*0032*/ 	.short	0x0000
        /*0034*/ 	.byte	0x00, 0xf5, 0x21, 0x00


	//----- nvinfo : EIATTR_SPARSE_MMA_MASK
	.align		4
.L_43:
        /*0038*/ 	.byte	0x03, 0x50
        /*003a*/ 	.short	0x0000


	//----- nvinfo : EIATTR_MAXREG_COUNT
	.align		4
        /*003c*/ 	.byte	0x03, 0x1b
        /*003e*/ 	.short	0x00ff


	//----- nvinfo : EIATTR_NUM_BARRIERS
	.align		4
        /*0040*/ 	.byte	0x02, 0x4c
        /*0042*/ 	.byte	0x01
	.zero		1


	//----- nvinfo : EIATTR_MERCURY_ISA_VERSION
	.align		4
        /*0044*/ 	.byte	0x03, 0x5f
        /*0046*/ 	.short	0x0101


	//----- nvinfo : EIATTR_VRC_CTA_INIT_COUNT
	.align		4
        /*0048*/ 	.byte	0x02, 0x4a
	.zero		1
	.zero		1


	//----- nvinfo : EIATTR_EXIT_INSTR_OFFSETS
	.align		4
        /*004c*/ 	.byte	0x04, 0x1c
        /*004e*/ 	.short	(.L_45 - .L_44)


	//   ....[0]....
.L_44:
        /*0050*/ 	.word	0x000008b0


	//   ....[1]....
        /*0054*/ 	.word	0x00000920


	//----- nvinfo : EIATTR_CBANK_PARAM_SIZE
	.align		4
.L_45:
        /*0058*/ 	.byte	0x03, 0x19
        /*005a*/ 	.short	0x0018


	//----- nvinfo : EIATTR_PARAM_CBANK
	.align		4
        /*005c*/ 	.byte	0x04, 0x0a
        /*005e*/ 	.short	(.L_47 - .L_46)
	.align		4
.L_46:
        /*0060*/ 	.word	index@(.nv.constant0._Z59sumReductionSharedMemoryMultipleBlockThreadCoarseningKernelPijS_)
        /*0064*/ 	.short	0x0380
        /*0066*/ 	.short	0x0018


	//----- nvinfo : EIATTR_SW_WAR
	.align		4
.L_47:
        /*0068*/ 	.byte	0x04, 0x36
        /*006a*/ 	.short	(.L_49 - .L_48)
.L_48:
        /*006c*/ 	.word	0x00000008
.L_49:


//--------------------- .nv.info._Z43sumReductionSharedMemoryMultipleBlockKernelPijS_ --------------------------
	.section	.nv.info._Z43sumReductionSharedMemoryMultipleBlockKernelPijS_,"",@"SHT_CUDA_INFO"
	.sectionflags	@""
	.align	4


	//----- nvinfo : EIATTR_CUDA_API_VERSION
	.align		4
        /*0000*/ 	.byte	0x04, 0x37
        /*0002*/ 	.short	(.L_51 - .L_50)
.L_50:
        /*0004*/ 	.word	0x00000082


	//----- nvinfo : EIATTR_KPARAM_INFO
	.align		4
.L_51:
        /*0008*/ 	.byte	0x04, 0x17
        /*000a*/ 	.short	(.L_53 - .L_52)
.L_52:
        /*000c*/ 	.word	0x00000000
        /*0010*/ 	.short	0x0002
        /*0012*/ 	.short	0x0010
        /*0014*/ 	.byte	0x00, 0xf5, 0x21, 0x00


	//----- nvinfo : EIATTR_KPARAM_INFO
	.align		4
.L_53:
        /*0018*/ 	.byte	0x04, 0x17
        /*001a*/ 	.short	(.L_55 - .L_54)
.L_54:
        /*001c*/ 	.word	0x00000000
        /*0020*/ 	.short	0x0001
        /*0022*/ 	.short	0x0008
        /*0024*/ 	.byte	0x00, 0xf0, 0x11, 0x00


	//----- nvinfo : EIATTR_KPARAM_INFO
	.align		4
.L_55:
        /*0028*/ 	.byte	0x04, 0x17
        /*002a*/ 	.short	(.L_57 - .L_56)
.L_56:
        /*002c*/ 	.word	0x00000000
        /*0030*/ 	.short	0x0000
        /*0032*/ 	.short	0x0000
        /*0034*/ 	.byte	0x00, 0xf5, 0x21, 0x00


	//----- nvinfo : EIATTR_SPARSE_MMA_MASK
	.align		4
.L_57:
        /*0038*/ 	.byte	0x03, 0x50
        /*003a*/ 	.short	0x0000


	//----- nvinfo : EIATTR_MAXREG_COUNT
	.align		4
        /*003c*/ 	.byte	0x03, 0x1b
        /*003e*/ 	.short	0x00ff


	//----- nvinfo : EIATTR_NUM_BARRIERS
	.align		4
        /*0040*/ 	.byte	0x02, 0x4c
        /*0042*/ 	.byte	0x01
	.zero		1


	//----- nvinfo : EIATTR_MERCURY_ISA_VERSION
	.align		4
        /*0044*/ 	.byte	0x03, 0x5f
        /*0046*/ 	.short	0x0101


	//----- nvinfo : EIATTR_VRC_CTA_INIT_COUNT
	.align		4
        /*0048*/ 	.byte	0x02, 0x4a
	.zero		1
	.zero		1


	//----- nvinfo : EIATTR_EXIT_INSTR_OFFSETS
	.align		4
        /*004c*/ 	.byte	0x04, 0x1c
        /*004e*/ 	.short	(.L_59 - .L_58)


	//   ....[0]....
.L_58:
        /*0050*/ 	.word	0x00000220


	//   ....[1]....
        /*0054*/ 	.word	0x00000290


	//----- nvinfo : EIATTR_CBANK_PARAM_SIZE
	.align		4
.L_59:
        /*0058*/ 	.byte	0x03, 0x19
        /*005a*/ 	.short	0x0018


	//----- nvinfo : EIATTR_PARAM_CBANK
	.align		4
        /*005c*/ 	.byte	0x04, 0x0a
        /*005e*/ 	.short	(.L_61 - .L_60)
	.align		4
.L_60:
        /*0060*/ 	.word	index@(.nv.constant0._Z43sumReductionSharedMemoryMultipleBlockKernelPijS_)
        /*0064*/ 	.short	0x0380
        /*0066*/ 	.short	0x0018


	//----- nvinfo : EIATTR_SW_WAR
	.align		4
.L_61:
        /*0068*/ 	.byte	0x04, 0x36
        /*006a*/ 	.short	(.L_63 - .L_62)
.L_62:
        /*006c*/ 	.word	0x00000008
.L_63:


//--------------------- .nv.info._Z26inefficientReductionKernelPijS_ --------------------------
	.section	.nv.info._Z26inefficientReductionKernelPijS_,"",@"SHT_CUDA_INFO"
	.sectionflags	@""
	.align	4


	//----- nvinfo : EIATTR_CUDA_API_VERSION
	.align		4
        /*0000*/ 	.byte	0x04, 0x37
        /*0002*/ 	.short	(.L_65 - .L_64)
.L_64:
        /*0004*/ 	.word	0x00000082


	//----- nvinfo : EIATTR_KPARAM_INFO
	.align		4
.L_65:
        /*0008*/ 	.byte	0x04, 0x17
        /*000a*/ 	.short	(.L_67 - .L_66)
.L_66:
        /*000c*/ 	.word	0x00000000
        /*0010*/ 	.short	0x0002
        /*0012*/ 	.short	0x0010
        /*0014*/ 	.byte	0x00, 0xf5, 0x21, 0x00


	//----- nvinfo : EIATTR_KPARAM_INFO
	.align		4
.L_67:
        /*0018*/ 	.byte	0x04, 0x17
        /*001a*/ 	.short	(.L_69 - .L_68)
.L_68:
        /*001c*/ 	.word	0x00000000
        /*0020*/ 	.short	0x0001
        /*0022*/ 	.short	0x0008
        /*0024*/ 	.byte	0x00, 0xf0, 0x11, 0x00


	//----- nvinfo : EIATTR_KPARAM_INFO
	.align		4
.L_69:
        /*0028*/ 	.byte	0x04, 0x17
        /*002a*/ 	.short	(.L_71 - .L_70)
.L_70:
        /*002c*/ 	.word	0x00000000
        /*0030*/ 	.short	0x0000
        /*0032*/ 	.short	0x0000
        /*0034*/ 	.byte	0x00, 0xf5, 0x21, 0x00


	//----- nvinfo : EIATTR_SPARSE_MMA_MASK
	.align		4
.L_71:
        /*0038*/ 	.byte	0x03, 0x50
        /*003a*/ 	.short	0x0000


	//----- nvinfo : EIATTR_MAXREG_COUNT
	.align		4
        /*003c*/ 	.byte	0x03, 0x1b
        /*003e*/ 	.short	0x00ff


	//----- nvinfo : EIATTR_MERCURY_ISA_VERSION
	.align		4
        /*0040*/ 	.byte	0x03, 0x5f
        /*0042*/ 	.short	0x0101


	//----- nvinfo : EIATTR_INT_WARP_WIDE_INSTR_OFFSETS
	.align		4
        /*0044*/ 	.byte	0x04, 0x31
        /*0046*/ 	.short	(.L_73 - .L_72)


	//   ....[0]....
.L_72:
        /*0048*/ 	.word	0x000000d0


	//   ....[1]....
        /*004c*/ 	.word	0x00000110


	//----- nvinfo : EIATTR_VRC_CTA_INIT_COUNT
	.align		4
.L_73:
        /*0050*/ 	.byte	0x02, 0x4a
	.zero		1
	.zero		1


	//----- nvinfo : EIATTR_EXIT_INSTR_OFFSETS
	.align		4
        /*0054*/ 	.byte	0x04, 0x1c
        /*0056*/ 	.short	(.L_75 - .L_74)


	//   ....[0]....
.L_74:
        /*0058*/ 	.word	0x00000070


	//   ....[1]....
        /*005c*/ 	.word	0x00000140


	//----- nvinfo : EIATTR_CBANK_PARAM_SIZE
	.align		4
.L_75:
        /*0060*/ 	.byte	0x03, 0x19
        /*0062*/ 	.short	0x0018


	//----- nvinfo : EIATTR_PARAM_CBANK
	.align		4
        /*0064*/ 	.byte	0x04, 0x0a
        /*0066*/ 	.short	(.L_77 - .L_76)
	.align		4
.L_76:
        /*0068*/ 	.word	index@(.nv.constant0._Z26inefficientReductionKernelPijS_)
        /*006c*/ 	.short	0x0380
        /*006e*/ 	.short	0x0018


	//----- nvinfo : EIATTR_SW_WAR
	.align		4
.L_77:
        /*0070*/ 	.byte	0x04, 0x36
        /*0072*/ 	.short	(.L_79 - .L_78)
.L_78:
        /*0074*/ 	.word	0x00000008
.L_79:


//--------------------- .nv.info._Z38sumReductionSharedMemoryOneBlockKernelPijS_ --------------------------
	.section	.nv.info._Z38sumReductionSharedMemoryOneBlockKernelPijS_,"",@"SHT_CUDA_INFO"
	.sectionflags	@""
	.align	4


	//----- nvinfo : EIATTR_CUDA_API_VERSION
	.align		4
        /*0000*/ 	.byte	0x04, 0x37
        /*0002*/ 	.short	(.L_81 - .L_80)
.L_80:
        /*0004*/ 	.word	0x00000082


	//----- nvinfo : EIATTR_KPARAM_INFO
	.align		4
.L_81:
        /*0008*/ 	.byte	0x04, 0x17
        /*000a*/ 	.short	(.L_83 - .L_82)
.L_82:
        /*000c*/ 	.word	0x00000000
        /*0010*/ 	.short	0x0002
        /*0012*/ 	.short	0x0010
        /*0014*/ 	.byte	0x00, 0xf5, 0x21, 0x00


	//----- nvinfo : EIATTR_KPARAM_INFO
	.align		4
.L_83:
        /*0018*/ 	.byte	0x04, 0x17
        /*001a*/ 	.short	(.L_85 - .L_84)
.L_84:
        /*001c*/ 	.word	0x00000000
        /*0020*/ 	.short	0x0001
        /*0022*/ 	.short	0x0008
        /*0024*/ 	.byte	0x00, 0xf0, 0x11, 0x00


	//----- nvinfo : EIATTR_KPARAM_INFO
	.align		4
.L_85:
        /*0028*/ 	.byte	0x04, 0x17
        /*002a*/ 	.short	(.L_87 - .L_86)
.L_86:
        /*002c*/ 	.word	0x00000000
        /*0030*/ 	.short	0x0000
        /*0032*/ 	.short	0x0000
        /*0034*/ 	.byte	0x00, 0xf5, 0x21, 0x00


	//----- nvinfo : EIATTR_SPARSE_MMA_MASK
	.align		4
.L_87:
        /*0038*/ 	.byte	0x03, 0x50
        /*003a*/ 	.short	0x0000


	//----- nvinfo : EIATTR_MAXREG_COUNT
	.align		4
        /*003c*/ 	.byte	0x03, 0x1b
        /*003e*/ 	.short	0x00ff


	//----- nvinfo : EIATTR_NUM_BARRIERS
	.align		4
        /*0040*/ 	.byte	0x02, 0x4c
        /*0042*/ 	.byte	0x01
	.zero		1


	//----- nvinfo : EIATTR_MERCURY_ISA_VERSION
	.align		4
        /*0044*/ 	.byte	0x03, 0x5f
        /*0046*/ 	.short	0x0101


	//----- nvinfo : EIATTR_VRC_CTA_INIT_COUNT
	.align		4
        /*0048*/ 	.byte	0x02, 0x4a
	.zero		1
	.zero		1


	//----- nvinfo : EIATTR_EXIT_INSTR_OFFSETS
	.align		4
        /*004c*/ 	.byte	0x04, 0x1c
        /*004e*/ 	.short	(.L_89 - .L_88)


	//   ....[0]....
.L_88:
        /*0050*/ 	.word	0x000001d0


	//   ....[1]....
        /*0054*/ 	.word	0x00000240


	//----- nvinfo : EIATTR_CBANK_PARAM_SIZE
	.align		4
.L_89:
        /*0058*/ 	.byte	0x03, 0x19
        /*005a*/ 	.short	0x0018


	//----- nvinfo : EIATTR_PARAM_CBANK
	.align		4
        /*005c*/ 	.byte	0x04, 0x0a
        /*005e*/ 	.short	(.L_91 - .L_90)
	.align		4
.L_90:
        /*0060*/ 	.word	index@(.nv.constant0._Z38sumReductionSharedMemoryOneBlockKernelPijS_)
        /*0064*/ 	.short	0x0380
        /*0066*/ 	.short	0x0018


	//----- nvinfo : EIATTR_SW_WAR
	.align		4
.L_91:
        /*0068*/ 	.byte	0x04, 0x36
        /*006a*/ 	.short	(.L_93 - .L_92)
.L_92:
        /*006c*/ 	.word	0x00000008
.L_93:


//--------------------- .nv.info._Z52sumReductionGlobalMemoryOneBlockLessDivergenceKernelPijS_ --------------------------
	.section	.nv.info._Z52sumReductionGlobalMemoryOneBlockLessDivergenceKernelPijS_,"",@"SHT_CUDA_INFO"
	.sectionflags	@""
	.align	4


	//----- nvinfo : EIATTR_CUDA_API_VERSION
	.align		4
        /*0000*/ 	.byte	0x04, 0x37
        /*0002*/ 	.short	(.L_95 - .L_94)
.L_94:
        /*0004*/ 	.word	0x00000082


	//----- nvinfo : EIATTR_KPARAM_INFO
	.align		4
.L_95:
        /*0008*/ 	.byte	0x04, 0x17
        /*000a*/ 	.short	(.L_97 - .L_96)
.L_96:
        /*000c*/ 	.word	0x00000000
        /*0010*/ 	.short	0x0002
        /*0012*/ 	.short	0x0010
        /*0014*/ 	.byte	0x00, 0xf5, 0x21, 0x00


	//----- nvinfo : EIATTR_KPARAM_INFO
	.align		4
.L_97:
        /*0018*/ 	.byte	0x04, 0x17
        /*001a*/ 	.short	(.L_99 - .L_98)
.L_98:
        /*001c*/ 	.word	0x00000000
        /*0020*/ 	.short	0x0001
        /*0022*/ 	.short	0x0008
        /*0024*/ 	.byte	0x00, 0xf0, 0x11, 0x00


	//----- nvinfo : EIATTR_KPARAM_INFO
	.align		4
.L_99:
        /*0028*/ 	.byte	0x04, 0x17
        /*002a*/ 	.short	(.L_101 - .L_100)
.L_100:
        /*002c*/ 	.word	0x00000000
        /*0030*/ 	.short	0x0000
        /*0032*/ 	.short	0x0000
        /*0034*/ 	.byte	0x00, 0xf5, 0x21, 0x00


	//----- nvinfo : EIATTR_SPARSE_MMA_MASK
	.align		4
.L_101:
        /*0038*/ 	.byte	0x03, 0x50
        /*003a*/ 	.short	0x0000


	//----- nvinfo : EIATTR_MAXREG_COUNT
	.align		4
        /*003c*/ 	.byte	0x03, 0x1b
        /*003e*/ 	.short	0x00ff


	//----- nvinfo : EIATTR_NUM_BARRIERS
	.align		4
        /*0040*/ 	.byte	0x02, 0x4c
        /*0042*/ 	.byte	0x01
	.zero		1


	//----- nvinfo : EIATTR_MERCURY_ISA_VERSION
	.align		4
        /*0044*/ 	.byte	0x03, 0x5f
        /*0046*/ 	.short	0x0101


	//----- nvinfo : EIATTR_VRC_CTA_INIT_COUNT
	.align		4
        /*0048*/ 	.byte	0x02, 0x4a
	.zero		1
	.zero		1


	//----- nvinfo : EIATTR_EXIT_INSTR_OFFSETS
	.align		4
        /*004c*/ 	.byte	0x04, 0x1c
        /*004e*/ 	.short	(.L_103 - .L_102)


	//   ....[0]....
.L_102:
        /*0050*/ 	.word	0x00000150


	//   ....[1]....
        /*0054*/ 	.word	0x000001a0


	//----- nvinfo : EIATTR_CRS_STACK_SIZE
	.align		4
.L_103:
        /*0058*/ 	.byte	0x04, 0x1e
        /*005a*/ 	.short	(.L_105 - .L_104)
.L_104:
        /*005c*/ 	.word	0x00000000


	//----- nvinfo : EIATTR_CBANK_PARAM_SIZE
	.align		4
.L_105:
        /*0060*/ 	.byte	0x03, 0x19
        /*0062*/ 	.short	0x0018


	//----- nvinfo : EIATTR_PARAM_CBANK
	.align		4
        /*0064*/ 	.byte	0x04, 0x0a
        /*0066*/ 	.short	(.L_107 - .L_106)
	.align		4
.L_106:
        /*0068*/ 	.word	index@(.nv.constant0._Z52sumReductionGlobalMemoryOneBlockLessDivergenceKernelPijS_)
        /*006c*/ 	.short	0x0380
        /*006e*/ 	.short	0x0018


	//----- nvinfo : EIATTR_SW_WAR
	.align		4
.L_107:
        /*0070*/ 	.byte	0x04, 0x36
        /*0072*/ 	.short	(.L_109 - .L_108)
.L_108:
        /*0074*/ 	.word	0x00000008
.L_109:


//--------------------- .nv.info._Z38sumReductionGlobalMemoryOneBlockKernelPijS_ --------------------------
	.section	.nv.info._Z38sumReductionGlobalMemoryOneBlockKernelPijS_,"",@"SHT_CUDA_INFO"
	.sectionflags	@""
	.align	4


	//----- nvinfo : EIATTR_CUDA_API_VERSION
	.align		4
        /*0000*/ 	.byte	0x04, 0x37
        /*0002*/ 	.short	(.L_111 - .L_110)
.L_110:
        /*0004*/ 	.word	0x00000082


	//----- nvinfo : EIATTR_KPARAM_INFO
	.align		4
.L_111:
        /*0008*/ 	.byte	0x04, 0x17
        /*000a*/ 	.short	(.L_113 - .L_112)
.L_112:
        /*000c*/ 	.word	0x00000000
        /*0010*/ 	.short	0x0002
        /*0012*/ 	.short	0x0010
        /*0014*/ 	.byte	0x00, 0xf5, 0x21, 0x00


	//----- nvinfo : EIATTR_KPARAM_INFO
	.align		4
.L_113:
        /*0018*/ 	.byte	0x04, 0x17
        /*001a*/ 	.short	(.L_115 - .L_114)
.L_114:
        /*001c*/ 	.word	0x00000000
        /*0020*/ 	.short	0x0001
        /*0022*/ 	.short	0x0008
        /*0024*/ 	.byte	0x00, 0xf0, 0x11, 0x00


	//----- nvinfo : EIATTR_KPARAM_INFO
	.align		4
.L_115:
        /*0028*/ 	.byte	0x04, 0x17
        /*002a*/ 	.short	(.L_117 - .L_116)
.L_116:
        /*002c*/ 	.word	0x00000000
        /*0030*/ 	.short	0x0000
        /*0032*/ 	.short	0x0000
        /*0034*/ 	.byte	0x00, 0xf5, 0x21, 0x00


	//----- nvinfo : EIATTR_SPARSE_MMA_MASK
	.align		4
.L_117:
        /*0038*/ 	.byte	0x03, 0x50
        /*003a*/ 	.short	0x0000


	//----- nvinfo : EIATTR_MAXREG_COUNT
	.align		4
        /*003c*/ 	.byte	0x03, 0x1b
        /*003e*/ 	.short	0x00ff


	//----- nvinfo : EIATTR_NUM_BARRIERS
	.align		4
        /*0040*/ 	.byte	0x02, 0x4c
        /*0042*/ 	.byte	0x01
	.zero		1


	//----- nvinfo : EIATTR_MERCURY_ISA_VERSION
	.align		4
        /*0044*/ 	.byte	0x03, 0x5f
        /*0046*/ 	.short	0x0101


	//----- nvinfo : EIATTR_VRC_CTA_INIT_COUNT
	.align		4
        /*0048*/ 	.byte	0x02, 0x4a
	.zero		1
	.zero		1


	//----- nvinfo : EIATTR_EXIT_INSTR_OFFSETS
	.align		4
        /*004c*/ 	.byte	0x04, 0x1c
        /*004e*/ 	.short	(.L_119 - .L_118)


	//   ....[0]....
.L_118:
        /*0050*/ 	.word	0x00000170


	//   ....[1]....
        /*0054*/ 	.word	0x000001c0


	//----- nvinfo : EIATTR_CRS_STACK_SIZE
	.align		4
.L_119:
        /*0058*/ 	.byte	0x04, 0x1e
        /*005a*/ 	.short	(.L_121 - .L_120)
.L_120:
        /*005c*/ 	.word	0x00000000


	//----- nvinfo : EIATTR_CBANK_PARAM_SIZE
	.align		4
.L_121:
        /*0060*/ 	.byte	0x03, 0x19
        /*0062*/ 	.short	0x0018


	//----- nvinfo : EIATTR_PARAM_CBANK
	.align		4
        /*0064*/ 	.byte	0x04, 0x0a
        /*0066*/ 	.short	(.L_123 - .L_122)
	.align		4
.L_122:
        /*0068*/ 	.word	index@(.nv.constant0._Z38sumReductionGlobalMemoryOneBlockKernelPijS_)
        /*006c*/ 	.short	0x0380
        /*006e*/ 	.short	0x0018


	//----- nvinfo : EIATTR_SW_WAR
	.align		4
.L_123:
        /*0070*/ 	.byte	0x04, 0x36
        /*0072*/ 	.short	(.L_125 - .L_124)
.L_124:
        /*0074*/ 	.word	0x00000008
.L_125:


//--------------------- .nv.callgraph             --------------------------
	.section	.nv.callgraph,"",@"SHT_CUDA_CALLGRAPH"
	.align	4
	.sectionentsize	8
	.align		4
        /*0000*/ 	.word	0x00000000
	.align		4
        /*0004*/ 	.word	0xffffffff
	.align		4
        /*0008*/ 	.word	0x00000000
	.align		4
        /*000c*/ 	.word	0xfffffffe
	.align		4
        /*0010*/ 	.word	0x00000000
	.align		4
        /*0014*/ 	.word	0xfffffffd
	.align		4
        /*0018*/ 	.word	0x00000000
	.align		4
        /*001c*/ 	.word	0xfffffffc


//--------------------- .text._Z59sumReductionSharedMemoryMultipleBlockThreadCoarseningKernelPijS_ --------------------------
	.section	.text._Z59sumReductionSharedMemoryMultipleBlockThreadCoarseningKernelPijS_,"ax",@progbits
	.align	128
        .global         _Z59sumReductionSharedMemoryMultipleBlockThreadCoarseningKernelPijS_
        .type           _Z59sumReductionSharedMemoryMultipleBlockThreadCoarseningKernelPijS_,@function
        .size           _Z59sumReductionSharedMemoryMultipleBlockThreadCoarseningKernelPijS_,(.L_x_18 - _Z59sumReductionSharedMemoryMultipleBlockThreadCoarseningKernelPijS_)
        .other          _Z59sumReductionSharedMemoryMultipleBlockThreadCoarseningKernelPijS_,@"STO_CUDA_ENTRY STV_DEFAULT"
_Z59sumReductionSharedMemoryMultipleBlockThreadCoarseningKernelPijS_:
.text._Z59sumReductionSharedMemoryMultipleBlockThreadCoarseningKernelPijS_:
[----:B------:R-:W-:Y:S01]  /*0000*/  LDC R1, c[0x0][0x37c] ;  /* 0x0000df00ff017b82 */ /* 0x000fe20000000800 */
[----:B------:R-:W0:Y:S01]  /*0010*/  S2R R3, SR_CTAID.X ;  /* 0x0000000000037919 */ /* 0x000e220000002500 */
[----:B------:R-:W0:Y:S06]  /*0020*/  LDCU UR8, c[0x0][0x360] ;  /* 0x00006c00ff0877ac */ /* 0x000e2c0008000800 */
[----:B------:R-:W1:Y:S01]  /*0030*/  LDC.64 R12, c[0x0][0x380] ;  /* 0x0000e000ff0c7b82 */ /* 0x000e620000000a00 */
[----:B------:R-:W2:Y:S01]  /*0040*/  S2R R0, SR_TID.X ;  /* 0x0000000000007919 */ /* 0x000ea20000002100 */
[----:B------:R-:W3:Y:S01]  /*0050*/  LDCU.64 UR6, c[0x0][0x358] ;  /* 0x00006b00ff0677ac */ /* 0x000ee20008000a00 */
[----:B0-----:R-:W-:-:S05]  /*0060*/  IMAD R3, R3, UR8, RZ ;  /* 0x0000000803037c24 */ /* 0x001fca000f8e02ff */
[----:B--2---:R-:W-:-:S04]  /*0070*/  LEA R3, R3, R0, 0x5 ;  /* 0x0000000003037211 */ /* 0x004fc800078e28ff */
[C---:B------:R-:W-:Y:S01]  /*0080*/  IADD3 R19, PT, PT, R3.reuse, UR8, RZ ;  /* 0x0000000803137c10 */ /* 0x040fe2000fffe0ff */
[----:B-1----:R-:W-:-:S04]  /*0090*/  IMAD.WIDE.U32 R22, R3, 0x4, R12 ;  /* 0x0000000403167825 */ /* 0x002fc800078e000c */
[C---:B------:R-:W-:Y:S02]  /*00a0*/  VIADD R5, R19.reuse, UR8 ;  /* 0x0000000813057c36 */ /* 0x040fe40008000000 */
[--C-:B------:R-:W-:Y:S01]  /*00b0*/  IMAD.WIDE.U32 R18, R19, 0x4, R12.reuse ;  /* 0x0000000413127825 */ /* 0x100fe200078e000c */
[----:B---3--:R-:W2:Y:S02]  /*00c0*/  LDG.E R22, desc[UR6][R22.64] ;  /* 0x0000000616167981 */ /* 0x008ea4000c1e1900 */
[C---:B------:R-:W-:Y:S01]  /*00d0*/  IADD3 R9, PT, PT, R5.reuse, UR8, RZ ;  /* 0x0000000805097c10 */ /* 0x040fe2000fffe0ff */
[----:B------:R-:W-:Y:S02]  /*00e0*/  IMAD.WIDE.U32 R2, R5, 0x4, R12 ;  /* 0x0000000405027825 */ /* 0x000fe400078e000c */
[----:B------:R0:W2:Y:S02]  /*00f0*/  LDG.E R18, desc[UR6][R18.64] ;  /* 0x0000000612127981 */ /* 0x0000a4000c1e1900 */
[----:B------:R-:W-:-:S02]  /*0100*/  VIADD R11, R9, UR8 ;  /* 0x00000008090b7c36 */ /* 0x000fc40008000000 */
[----:B------:R-:W2:Y:S03]  /*0110*/  LDG.E R5, desc[UR6][R2.64] ;  /* 0x0000000602057981 */ /* 0x000ea6000c1e1900 */
[----:B------:R-:W-:Y:S01]  /*0120*/  IADD3 R25, PT, PT, R11, UR8, RZ ;  /* 0x000000080b197c10 */ /* 0x000fe2000fffe0ff */
[----:B------:R-:W-:-:S03]  /*0130*/  IMAD.WIDE.U32 R8, R9, 0x4, R12 ;  /* 0x0000000409087825 */ /* 0x000fc600078e000c */
[----:B------:R-:W-:Y:S01]  /*0140*/  IADD3 R7, PT, PT, R25, UR8, RZ ;  /* 0x0000000819077c10 */ /* 0x000fe2000fffe0ff */
[--C-:B------:R-:W-:Y:S01]  /*0150*/  IMAD.WIDE.U32 R10, R11, 0x4, R12.reuse ;  /* 0x000000040b0a7825 */ /* 0x100fe200078e000c */
[----:B------:R1:W3:Y:S03]  /*0160*/  LDG.E R14, desc[UR6][R8.64] ;  /* 0x00000006080e7981 */ /* 0x0002e6000c1e1900 */
[--C-:B------:R-:W-:Y:S01]  /*0170*/  IMAD.WIDE.U32 R24, R25, 0x4, R12.reuse ;  /* 0x0000000419187825 */ /* 0x100fe200078e000c */
[----:B------:R4:W3:Y:S03]  /*0180*/  LDG.E R15, desc[UR6][R10.64] ;  /* 0x000000060a0f7981 */ /* 0x0008e6000c1e1900 */
[C---:B------:R-:W-:Y:S01]  /*0190*/  IMAD.WIDE.U32 R26, R7.reuse, 0x4, R12 ;  /* 0x00000004071a7825 */ /* 0x040fe200078e000c */
[----:B------:R5:W3:Y:S03]  /*01a0*/  LDG.E R6, desc[UR6][R24.64] ;  /* 0x0000000618067981 */ /* 0x000ae6000c1e1900 */
[----:B------:R-:W-:-:S02]  /*01b0*/  VIADD R17, R7, UR8 ;  /* 0x0000000807117c36 */ /* 0x000fc40008000000 */
[----:B------:R5:W3:Y:S03]  /*01c0*/  LDG.E R7, desc[UR6][R26.64] ;  /* 0x000000061a077981 */ /* 0x000ae6000c1e1900 */
[----:B0-----:R-:W-:-:S05]  /*01d0*/  IADD3 R19, PT, PT, R17, UR8, RZ ;  /* 0x0000000811137c10 */ /* 0x001fca000fffe0ff */
[C---:B------:R-:W-:Y:S01]  /*01e0*/  IMAD.WIDE.U32 R28, R19.reuse, 0x4, R12 ;  /* 0x00000004131c7825 */ /* 0x040fe200078e000c */
[----:B------:R-:W-:-:S03]  /*01f0*/  IADD3 R19, PT, PT, R19, UR8, RZ ;  /* 0x0000000813137c10 */ /* 0x000fc6000fffe0ff */
[--C-:B------:R-:W-:Y:S01]  /*0200*/  IMAD.WIDE.U32 R16, R17, 0x4, R12.reuse ;  /* 0x0000000411107825 */ /* 0x100fe200078e000c */
[----:B------:R0:W3:Y:S03]  /*0210*/  LDG.E R21, desc[UR6][R28.64] ;  /* 0x000000061c157981 */ /* 0x0000e6000c1e1900 */
[C---:B------:R-:W-:Y:S02]  /*0220*/  VIADD R23, R19.reuse, UR8 ;  /* 0x0000000813177c36 */ /* 0x040fe40008000000 */
[--C-:B-1----:R-:W-:Y:S01]  /*0230*/  IMAD.WIDE.U32 R8, R19, 0x4, R12.reuse ;  /* 0x0000000413087825 */ /* 0x102fe200078e000c */
[----:B------:R1:W3:Y:S03]  /*0240*/  LDG.E R16, desc[UR6][R16.64] ;  /* 0x0000000610107981 */ /* 0x0002e6000c1e1900 */
[C---:B------:R-:W-:Y:S01]  /*0250*/  IMAD.WIDE.U32 R2, R23.reuse, 0x4, R12 ;  /* 0x0000000417027825 */ /* 0x040fe200078e000c */
[----:B------:R1:W3:Y:S05]  /*0260*/  LDG.E R20, desc[UR6][R8.64] ;  /* 0x0000000608147981 */ /* 0x0002ea000c1e1900 */
[----:B------:R-:W3:Y:S01]  /*0270*/  LDG.E R2, desc[UR6][R2.64] ;  /* 0x0000000602027981 */ /* 0x000ee2000c1e1900 */
[----:B------:R-:W-:-:S04]  /*0280*/  IADD3 R23, PT, PT, R23, UR8, RZ ;  /* 0x0000000817177c10 */ /* 0x000fc8000fffe0ff */
[----:B----4-:R-:W-:-:S05]  /*0290*/  IADD3 R11, PT, PT, R23, UR8, RZ ;  /* 0x00000008170b7c10 */ /* 0x010fca000fffe0ff */
[----:B-----5:R-:W-:-:S05]  /*02a0*/  VIADD R25, R11, UR8 ;  /* 0x000000080b197c36 */ /* 0x020fca0008000000 */
[----:B------:R-:W-:-:S04]  /*02b0*/  IADD3 R4, PT, PT, R25, UR8, RZ ;  /* 0x0000000819047c10 */ /* 0x000fc8000fffe0ff */
[----:B------:R-:W-:-:S05]  /*02c0*/  IADD3 R26, PT, PT, R4, UR8, RZ ;  /* 0x00000008041a7c10 */ /* 0x000fca000fffe0ff */
[----:B------:R-:W-:Y:S02]  /*02d0*/  VIADD R19, R26, UR8 ;  /* 0x000000081a137c36 */ /* 0x000fe40008000000 */
[----:B0-----:R-:W-:-:S03]  /*02e0*/  IMAD.WIDE.U32 R28, R23, 0x4, R12 ;  /* 0x00000004171c7825 */ /* 0x001fc600078e000c */
[----:B------:R-:W-:Y:S02]  /*02f0*/  IADD3 R27, PT, PT, R19, UR8, RZ ;  /* 0x00000008131b7c10 */ /* 0x000fe4000fffe0ff */
[----:B------:R0:W4:Y:S02]  /*0300*/  LDG.E R3, desc[UR6][R28.64] ;  /* 0x000000061c037981 */ /* 0x000124000c1e1900 */
[----:B-1----:R-:W-:Y:S01]  /*0310*/  IADD3 R17, PT, PT, R27, UR8, RZ ;  /* 0x000000081b117c10 */ /* 0x002fe2000fffe0ff */
[----:B------:R-:W-:-:S04]  /*0320*/  IMAD.WIDE.U32 R8, R4, 0x4, R12 ;  /* 0x0000000404087825 */ /* 0x000fc800078e000c */
[--C-:B------:R-:W-:Y:S01]  /*0330*/  IMAD.WIDE.U32 R10, R11, 0x4, R12.reuse ;  /* 0x000000040b0a7825 */ /* 0x100fe200078e000c */
[----:B------:R1:W5:Y:S03]  /*0340*/  LDG.E R23, desc[UR6][R8.64] ;  /* 0x0000000608177981 */ /* 0x000366000c1e1900 */
[----:B0-----:R-:W-:Y:S01]  /*0350*/  VIADD R29, R17, UR8 ;  /* 0x00000008111d7c36 */ /* 0x001fe20008000000 */
[----:B------:R0:W4:Y:S01]  /*0360*/  LDG.E R4, desc[UR6][R10.64] ;  /* 0x000000060a047981 */ /* 0x000122000c1e1900 */
[----:B-1----:R-:W-:-:S04]  /*0370*/  IMAD.WIDE.U32 R8, R19, 0x4, R12 ;  /* 0x0000000413087825 */ /* 0x002fc800078e000c */
[--C-:B0-----:R-:W-:Y:S01]  /*0380*/  IMAD.WIDE.U32 R10, R26, 0x4, R12.reuse ;  /* 0x000000041a0a7825 */ /* 0x101fe200078e000c */
[----:B------:R0:W5:Y:S03]  /*0390*/  LDG.E R19, desc[UR6][R8.64] ;  /* 0x0000000608137981 */ /* 0x000166000c1e1900 */
[----:B------:R-:W-:-:S04]  /*03a0*/  IMAD.WIDE.U32 R24, R25, 0x4, R12 ;  /* 0x0000000419187825 */ /* 0x000fc800078e000c */
[----:B------:R-:W-:Y:S02]  /*03b0*/  IMAD.WIDE.U32 R26, R27, 0x4, R12 ;  /* 0x000000041b1a7825 */ /* 0x000fe400078e000c */
[----:B------:R-:W5:Y:S01]  /*03c0*/  LDG.E R24, desc[UR6][R24.64] ;  /* 0x0000000618187981 */ /* 0x000f62000c1e1900 */
[----:B--2---:R-:W-:Y:S02]  /*03d0*/  IADD3 R18, PT, PT, R5, R18, R22 ;  /* 0x0000001205127210 */ /* 0x004fe40007ffe016 */
[----:B------:R-:W-:Y:S01]  /*03e0*/  IADD3 R5, PT, PT, R29, UR8, RZ ;  /* 0x000000081d057c10 */ /* 0x000fe2000fffe0ff */
[----:B------:R1:W2:Y:S01]  /*03f0*/  LDG.E R22, desc[UR6][R10.64] ;  /* 0x000000060a167981 */ /* 0x0002a2000c1e1900 */
[----:B---3--:R-:W-:Y:S02]  /*0400*/  IADD3 R14, PT, PT, R15, R14, R18 ;  /* 0x0000000e0f0e7210 */ /* 0x008fe40007ffe012 */
[C---:B------:R-:W-:Y:S01]  /*0410*/  IADD3 R15, PT, PT, R5.reuse, UR8, RZ ;  /* 0x00000008050f7c10 */ /* 0x040fe2000fffe0ff */
[----:B0-----:R-:W-:Y:S01]  /*0420*/  IMAD.WIDE.U32 R8, R5, 0x4, R12 ;  /* 0x0000000405087825 */ /* 0x001fe200078e000c */
[----:B------:R0:W3:Y:S01]  /*0430*/  LDG.E R18, desc[UR6][R26.64] ;  /* 0x000000061a127981 */ /* 0x0000e2000c1e1900 */
[----:B------:R-:W-:-:S02]  /*0440*/  IADD3 R6, PT, PT, R7, R6, R14 ;  /* 0x0000000607067210 */ /* 0x000fc40007ffe00e */
[----:B------:R-:W-:Y:S02]  /*0450*/  VIADD R7, R15, UR8 ;  /* 0x000000080f077c36 */ /* 0x000fe40008000000 */
[----:B------:R-:W3:Y:S01]  /*0460*/  LDG.E R9, desc[UR6][R8.64] ;  /* 0x0000000608097981 */ /* 0x000ee2000c1e1900 */
[--C-:B-1----:R-:W-:Y:S02]  /*0470*/  IMAD.WIDE.U32 R10, R17, 0x4, R12.reuse ;  /* 0x00000004110a7825 */ /* 0x102fe400078e000c */
[----:B------:R-:W-:Y:S02]  /*0480*/  IADD3 R5, PT, PT, R7, UR8, RZ ;  /* 0x0000000807057c10 */ /* 0x000fe4000fffe0ff */
[----:B------:R-:W-:Y:S02]  /*0490*/  IMAD.WIDE.U32 R28, R29, 0x4, R12 ;  /* 0x000000041d1c7825 */ /* 0x000fe400078e000c */
[----:B------:R-:W3:Y:S01]  /*04a0*/  LDG.E R11, desc[UR6][R10.64] ;  /* 0x000000060a0b7981 */ /* 0x000ee2000c1e1900 */
[----:B------:R-:W-:-:S05]  /*04b0*/  IADD3 R17, PT, PT, R5, UR8, RZ ;  /* 0x0000000805117c10 */ /* 0x000fca000fffe0ff */
[----:B------:R-:W-:Y:S02]  /*04c0*/  VIADD R25, R17, UR8 ;  /* 0x0000000811197c36 */ /* 0x000fe40008000000 */
[----:B------:R-:W-:Y:S01]  /*04d0*/  IMAD.WIDE.U32 R14, R15, 0x4, R12 ;  /* 0x000000040f0e7825 */ /* 0x000fe200078e000c */
[----:B------:R1:W3:Y:S02]  /*04e0*/  LDG.E R10, desc[UR6][R28.64] ;  /* 0x000000061c0a7981 */ /* 0x0002e4000c1e1900 */
[----:B0-----:R-:W-:Y:S02]  /*04f0*/  IADD3 R27, PT, PT, R25, UR8, RZ ;  /* 0x00000008191b7c10 */ /* 0x001fe4000fffe0ff */
[----:B------:R-:W-:Y:S01]  /*0500*/  IADD3 R21, PT, PT, R21, R16, R6 ;  /* 0x0000001015157210 */ /* 0x000fe20007ffe006 */
[----:B------:R-:W-:Y:S01]  /*0510*/  IMAD.WIDE.U32 R6, R7, 0x4, R12 ;  /* 0x0000000407067825 */ /* 0x000fe200078e000c */
[----:B------:R0:W3:Y:S01]  /*0520*/  LDG.E R8, desc[UR6][R14.64] ;  /* 0x000000060e087981 */ /* 0x0000e2000c1e1900 */
[----:B-1----:R-:W-:-:S02]  /*0530*/  IADD3 R29, PT, PT, R27, UR8, RZ ;  /* 0x000000081b1d7c10 */ /* 0x002fc4000fffe0ff */
[----:B------:R-:W-:Y:S01]  /*0540*/  IMAD.WIDE.U32 R16, R17, 0x4, R12 ;  /* 0x0000000411107825 */ /* 0x000fe200078e000c */
[----:B------:R-:W-:Y:S01]  /*0550*/  IADD3 R2, PT, PT, R2, R20, R21 ;  /* 0x0000001402027210 */ /* 0x000fe20007ffe015 */
[----:B------:R-:W3:Y:S02]  /*0560*/  LDG.E R7, desc[UR6][R6.64] ;  /* 0x0000000606077981 */ /* 0x000ee4000c1e1900 */
[----:B------:R-:W-:Y:S02]  /*0570*/  VIADD R20, R29, UR8 ;  /* 0x000000081d147c36 */ /* 0x000fe40008000000 */
[----:B0-----:R-:W-:Y:S02]  /*0580*/  IMAD.WIDE.U32 R14, R5, 0x4, R12 ;  /* 0x00000004050e7825 */ /* 0x001fe400078e000c */
[----:B------:R0:W3:Y:S01]  /*0590*/  LDG.E R5, desc[UR6][R16.64] ;  /* 0x0000000610057981 */ /* 0x0000e2000c1e1900 */
[----:B------:R-:W-:-:S03]  /*05a0*/  IADD3 R21, PT, PT, R20, UR8, RZ ;  /* 0x0000000814157c10 */ /* 0x000fc6000fffe0ff */
[----:B------:R1:W3:Y:S01]  /*05b0*/  LDG.E R6, desc[UR6][R14.64] ;  /* 0x000000060e067981 */ /* 0x0002e2000c1e1900 */
[----:B------:R-:W-:-:S04]  /*05c0*/  IMAD.WIDE.U32 R26, R27, 0x4, R12 ;  /* 0x000000041b1a7825 */ /* 0x000fc800078e000c */
[----:B0-----:R-:W-:-:S04]  /*05d0*/  IMAD.WIDE.U32 R16, R21, 0x4, R12 ;  /* 0x0000000415107825 */ /* 0x001fc800078e000c */
[--C-:B-1----:R-:W-:Y:S01]  /*05e0*/  IMAD.WIDE.U32 R14, R25, 0x4, R12.reuse ;  /* 0x00000004190e7825 */ /* 0x102fe200078e000c */
[----:B------:R-:W-:Y:S01]  /*05f0*/  IADD3 R21, PT, PT, R21, UR8, RZ ;  /* 0x0000000815157c10 */ /* 0x000fe2000fffe0ff */
[----:B------:R-:W3:Y:S02]  /*0600*/  LDG.E R26, desc[UR6][R26.64] ;  /* 0x000000061a1a7981 */ /* 0x000ee4000c1e1900 */
[--C-:B------:R-:W-:Y:S02]  /*0610*/  IMAD.WIDE.U32 R28, R29, 0x4, R12.reuse ;  /* 0x000000041d1c7825 */ /* 0x100fe400078e000c */
[----:B------:R0:W3:Y:S04]  /*0620*/  LDG.E R25, desc[UR6][R14.64] ;  /* 0x000000060e197981 */ /* 0x0000e8000c1e1900 */
[----:B------:R1:W3:Y:S04]  /*0630*/  LDG.E R16, desc[UR6][R16.64] ;  /* 0x0000000610107981 */ /* 0x0002e8000c1e1900 */
[----:B------:R-:W3:Y:S01]  /*0640*/  LDG.E R28, desc[UR6][R28.64] ;  /* 0x000000061c1c7981 */ /* 0x000ee2000c1e1900 */
[----:B0-----:R-:W-:-:S04]  /*0650*/  IMAD.WIDE.U32 R14, R20, 0x4, R12 ;  /* 0x00000004140e7825 */ /* 0x001fc800078e000c */
[C---:B-1----:R-:W-:Y:S02]  /*0660*/  VIADD R17, R21.reuse, UR8 ;  /* 0x0000000815117c36 */ /* 0x042fe40008000000 */
[--C-:B------:R-:W-:Y:S01]  /*0670*/  IMAD.WIDE.U32 R20, R21, 0x4, R12.reuse ;  /* 0x0000000415147825 */ /* 0x100fe200078e000c */
[----:B------:R-:W3:Y:S03]  /*0680*/  LDG.E R15, desc[UR6][R14.64] ;  /* 0x000000060e0f7981 */ /* 0x000ee6000c1e1900 */
[----:B------:R-:W-:Y:S02]  /*0690*/  IMAD.WIDE.U32 R12, R17, 0x4, R12 ;  /* 0x00000004110c7825 */ /* 0x000fe400078e000c */
[----:B------:R-:W3:Y:S04]  /*06a0*/  LDG.E R21, desc[UR6][R20.64] ;  /* 0x0000000614157981 */ /* 0x000ee8000c1e1900 */
[----:B------:R-:W3:Y:S01]  /*06b0*/  LDG.E R12, desc[UR6][R12.64] ;  /* 0x000000060c0c7981 */ /* 0x000ee2000c1e1900 */
[----:B----4-:R-:W-:-:S04]  /*06c0*/  IADD3 R2, PT, PT, R4, R3, R2 ;  /* 0x0000000304027210 */ /* 0x010fc80007ffe002 */
[----:B-----5:R-:W-:Y:S01]  /*06d0*/  IADD3 R2, PT, PT, R23, R24, R2 ;  /* 0x0000001817027210 */ /* 0x020fe20007ffe002 */
[----:B------:R-:W0:Y:S01]  /*06e0*/  S2UR UR5, SR_CgaCtaId ;  /* 0x00000000000579c3 */ /* 0x000e220000008800 */
[----:B------:R-:W-:Y:S01]  /*06f0*/  UMOV UR4, 0x400 ;  /* 0x0000040000047882 */ /* 0x000fe20000000000 */
[----:B------:R-:W-:Y:S02]  /*0700*/  UISETP.GE.U32.AND UP0, UPT, UR8, 0x2, UPT ;  /* 0x000000020800788c */ /* 0x000fe4000bf06070 */
[----:B0-----:R-:W-:-:S06]  /*0710*/  ULEA UR4, UR5, UR4, 0x18 ;  /* 0x0000000405047291 */ /* 0x001fcc000f8ec0ff */
[C---:B------:R-:W-:Y:S02]  /*0720*/  LEA R3, R0.reuse, UR4, 0x2 ;  /* 0x0000000400037c11 */ /* 0x040fe4000f8e10ff */
[----:B------:R-:W-:Y:S02]  /*0730*/  ISETP.NE.AND P0, PT, R0, RZ, PT ;  /* 0x000000ff0000720c */ /* 0x000fe40003f05270 */
[----:B--2---:R-:W-:-:S04]  /*0740*/  IADD3 R2, PT, PT, R19, R22, R2 ;  /* 0x0000001613027210 */ /* 0x004fc80007ffe002 */
[----:B---3--:R-:W-:-:S04]  /*0750*/  IADD3 R2, PT, PT, R11, R18, R2 ;  /* 0x000000120b027210 */ /* 0x008fc80007ffe002 */
[----:B------:R-:W-:-:S04]  /*0760*/  IADD3 R2, PT, PT, R9, R10, R2 ;  /* 0x0000000a09027210 */ /* 0x000fc80007ffe002 */
[----:B------:R-:W-:-:S04]  /*0770*/  IADD3 R2, PT, PT, R7, R8, R2 ;  /* 0x0000000807027210 */ /* 0x000fc80007ffe002 */
[----:B------:R-:W-:-:S04]  /*0780*/  IADD3 R2, PT, PT, R5, R6, R2 ;  /* 0x0000000605027210 */ /* 0x000fc80007ffe002 */
[----:B------:R-:W-:-:S04]  /*0790*/  IADD3 R2, PT, PT, R26, R25, R2 ;  /* 0x000000191a027210 */ /* 0x000fc80007ffe002 */
[----:B------:R-:W-:-:S04]  /*07a0*/  IADD3 R2, PT, PT, R15, R28, R2 ;  /* 0x0000001c0f027210 */ /* 0x000fc80007ffe002 */
[----:B------:R-:W-:-:S04]  /*07b0*/  IADD3 R21, PT, PT, R21, R16, R2 ;  /* 0x0000001015157210 */ /* 0x000fc80007ffe002 */
[----:B------:R-:W-:-:S05]  /*07c0*/  IADD3 R12, PT, PT, R21, R12, RZ ;  /* 0x0000000c150c7210 */ /* 0x000fca0007ffe0ff */
[----:B------:R0:W-:Y:S01]  /*07d0*/  STS [R3], R12 ;  /* 0x0000000c03007388 */ /* 0x0001e20000000800 */
[----:B------:R-:W-:Y:S05]  /*07e0*/  BRA.U !UP0, `(.L_x_0) ;  /* 0x0000000108307547 */ /* 0x000fea000b800000 */
[----:B------:R-:W-:-:S07]  /*07f0*/  MOV R2, UR8 ;  /* 0x0000000800027c02 */ /* 0x000fce0008000f00 */
.L_x_1:
[----:B------:R-:W-:Y:S01]  /*0800*/  BAR.SYNC.DEFER_BLOCKING 0x0 ;  /* 0x0000000000007b1d */ /* 0x000fe20000010000 */
[----:B------:R-:W-:-:S04]  /*0810*/  SHF.R.U32.HI R7, RZ, 0x1, R2 ;  /* 0x00000001ff077819 */ /* 0x000fc80000011602 */
[----:B------:R-:W-:-:S13]  /*0820*/  ISETP.GE.U32.AND P1, PT, R0, R7, PT ;  /* 0x000000070000720c */ /* 0x000fda0003f26070 */
[----:B------:R-:W-:Y:S01]  /*0830*/  @!P1 IMAD R4, R7, 0x4, R3 ;  /* 0x0000000407049824 */ /* 0x000fe200078e0203 */
[----:B------:R-:W-:Y:S05]  /*0840*/  @!P1 LDS R5, [R3] ;  /* 0x0000000003059984 */ /* 0x000fea0000000800 */
[----:B------:R-:W1:Y:S02]  /*0850*/  @!P1 LDS R4, [R4] ;  /* 0x0000000004049984 */ /* 0x000e640000000800 */
[----:B-1----:R-:W-:-:S05]  /*0860*/  @!P1 IADD3 R6, PT, PT, R4, R5, RZ ;  /* 0x0000000504069210 */ /* 0x002fca0007ffe0ff */
[----:B------:R1:W-:Y:S01]  /*0870*/  @!P1 STS [R3], R6 ;  /* 0x0000000603009388 */ /* 0x0003e20000000800 */
[----:B------:R-:W-:Y:S02]  /*0880*/  ISETP.GT.U32.AND P1, PT, R2, 0x3, PT ;  /* 0x000000030200780c */ /* 0x000fe40003f24070 */
[----:B------:R-:W-:-:S11]  /*0890*/  MOV R2, R7 ;  /* 0x0000000700027202 */ /* 0x000fd60000000f00 */
[----:B-1----:R-:W-:Y:S05]  /*08a0*/  @P1 BRA `(.L_x_1) ;  /* 0xfffffffc00d41947 */ /* 0x002fea000383ffff */
.L_x_0:
[----:B------:R-:W-:Y:S05]  /*08b0*/  @P0 EXIT ;  /* 0x000000000000094d */ /* 0x000fea0003800000 */
[----:B------:R-:W1:Y:S01]  /*08c0*/  S2UR UR5, SR_CgaCtaId ;  /* 0x00000000000579c3 */ /* 0x000e620000008800 */
[----:B------:R-:W-:-:S07]  /*08d0*/  UMOV UR4, 0x400 ;  /* 0x0000040000047882 */ /* 0x000fce0000000000 */
[----:B0-----:R-:W0:Y:S01]  /*08e0*/  LDC.64 R2, c[0x0][0x390] ;  /* 0x0000e400ff027b82 */ /* 0x001e220000000a00 */
[----:B-1----:R-:W-:-:S09]  /*08f0*/  ULEA UR4, UR5, UR4, 0x18 ;  /* 0x0000000405047291 */ /* 0x002fd2000f8ec0ff */
[----:B------:R-:W0:Y:S04]  /*0900*/  LDS R5, [UR4] ;  /* 0x00000004ff057984 */ /* 0x000e280008000800 */
[----:B0-----:R-:W-:Y:S01]  /*0910*/  REDG.E.ADD.STRONG.GPU desc[UR6][R2.64], R5 ;  /* 0x000000050200798e */ /* 0x001fe2000c12e106 */
[----:B------:R-:W-:Y:S05]  /*0920*/  EXIT ;  /* 0x000000000000794d */ /* 0x000fea0003800000 */
.L_x_2:
[----:B------:R-:W-:-:S00]  /*0930*/  BRA `(.L_x_2) ;  /* 0xfffffffc00fc7947 */ /* 0x000fc0000383ffff */
[----:B------:R-:W-:-:S00]  /*0940*/  NOP ;  /* 0x0000000000007918 */ /* 0x000fc00000000000 */
        /* <DEDUP_REMOVED lines=11> */
.L_x_18:


//--------------------- .text._Z43sumReductionSharedMemoryMultipleBlockKernelPijS_ --------------------------
	.section	.text._Z43sumReductionSharedMemoryMultipleBlockKernelPijS_,"ax",@progbits
	.align	128
        .global         _Z43sumReductionSharedMemoryMultipleBlockKernelPijS_
        .type           _Z43sumReductionSharedMemoryMultipleBlockKernelPijS_,@function
        .size           _Z43sumReductionSharedMemoryMultipleBlockKernelPijS_,(.L_x_19 - _Z43sumReductionSharedMemoryMultipleBlockKernelPijS_)
        .other          _Z43sumReductionSharedMemoryMultipleBlockKernelPijS_,@"STO_CUDA_ENTRY STV_DEFAULT"
_Z43sumReductionSharedMemoryMultipleBlockKernelPijS_:
.text._Z43sumReductionSharedMemoryMultipleBlockKernelPijS_:
[----:B------:R-:W-:Y:S01]  /*0000*/  LDC R1, c[0x0][0x37c] ;  /* 0x0000df00ff017b82 */ /* 0x000fe20000000800 */
[----:B------:R-:W0:Y:S01]  /*0010*/  S2R R0, SR_CTAID.X ;  /* 0x0000000000007919 */ /* 0x000e220000002500 */
[----:B------:R-:W0:Y:S06]  /*0020*/  LDCU UR8, c[0x0][0x360] ;  /* 0x00006c00ff0877ac */ /* 0x000e2c0008000800 */
[----:B------:R-:W1:Y:S01]  /*0030*/  LDC.64 R4, c[0x0][0x380] ;  /* 0x0000e000ff047b82 */ /* 0x000e620000000a00 */
[----:B------:R-:W2:Y:S01]  /*0040*/  S2R R9, SR_TID.X ;  /* 0x0000000000097919 */ /* 0x000ea20000002100 */
[----:B------:R-:W3:Y:S01]  /*0050*/  LDCU.64 UR6, c[0x0][0x358] ;  /* 0x00006b00ff0677ac */ /* 0x000ee20008000a00 */
[----:B0-----:R-:W-:-:S04]  /*0060*/  IMAD R0, R0, UR8, RZ ;  /* 0x0000000800007c24 */ /* 0x001fc8000f8e02ff */
[----:B--2---:R-:W-:-:S05]  /*0070*/  IMAD R3, R0, 0x2, R9 ;  /* 0x0000000200037824 */ /* 0x004fca00078e0209 */
[C---:B------:R-:W-:Y:S01]  /*0080*/  IADD3 R7, PT, PT, R3.reuse, 0x200, RZ ;  /* 0x0000020003077810 */ /* 0x040fe20007ffe0ff */
[----:B-1----:R-:W-:-:S04]  /*0090*/  IMAD.WIDE.U32 R2, R3, 0x4, R4 ;  /* 0x0000000403027825 */ /* 0x002fc800078e0004 */
[----:B------:R-:W-:Y:S02]  /*00a0*/  IMAD.WIDE.U32 R4, R7, 0x4, R4 ;  /* 0x0000000407047825 */ /* 0x000fe400078e0004 */
[----:B---3--:R-:W2:Y:S04]  /*00b0*/  LDG.E R2, desc[UR6][R2.64] ;  /* 0x0000000602027981 */ /* 0x008ea8000c1e1900 */
[----:B------:R-:W2:Y:S01]  /*00c0*/  LDG.E R5, desc[UR6][R4.64] ;  /* 0x0000000604057981 */ /* 0x000ea2000c1e1900 */
[----:B------:R-:W0:Y:S01]  /*00d0*/  S2UR UR5, SR_CgaCtaId ;  /* 0x00000000000579c3 */ /* 0x000e220000008800 */
[----:B------:R-:W-:Y:S01]  /*00e0*/  UMOV UR4, 0x400 ;  /* 0x0000040000047882 */ /* 0x000fe20000000000 */
[----:B------:R-:W-:Y:S01]  /*00f0*/  UISETP.GE.U32.AND UP0, UPT, UR8, 0x2, UPT ;  /* 0x000000020800788c */ /* 0x000fe2000bf06070 */
[----:B------:R-:W-:Y:S01]  /*0100*/  ISETP.NE.AND P0, PT, R9, RZ, PT ;  /* 0x000000ff0900720c */ /* 0x000fe20003f05270 */
[----:B0-----:R-:W-:-:S06]  /*0110*/  ULEA UR4, UR5, UR4, 0x18 ;  /* 0x0000000405047291 */ /* 0x001fcc000f8ec0ff */
[----:B------:R-:W-:Y:S01]  /*0120*/  LEA R7, R9, UR4, 0x2 ;  /* 0x0000000409077c11 */ /* 0x000fe2000f8e10ff */
[----:B--2---:R-:W-:-:S05]  /*0130*/  IMAD.IADD R0, R2, 0x1, R5 ;  /* 0x0000000102007824 */ /* 0x004fca00078e0205 */
[----:B------:R0:W-:Y:S01]  /*0140*/  STS [R7], R0 ;  /* 0x0000000007007388 */ /* 0x0001e20000000800 */
[----:B------:R-:W-:Y:S05]  /*0150*/  BRA.U !UP0, `(.L_x_3) ;  /* 0x0000000108307547 */ /* 0x000fea000b800000 */
[----:B0-----:R-:W-:-:S07]  /*0160*/  MOV R0, UR8 ;  /* 0x0000000800007c02 */ /* 0x001fce0008000f00 */
.L_x_4:
[----:B------:R-:W-:Y:S01]  /*0170*/  BAR.SYNC.DEFER_BLOCKING 0x0 ;  /* 0x0000000000007b1d */ /* 0x000fe20000010000 */
[----:B------:R-:W-:-:S04]  /*0180*/  SHF.R.U32.HI R6, RZ, 0x1, R0 ;  /* 0x00000001ff067819 */ /* 0x000fc80000011600 */
[----:B------:R-:W-:-:S13]  /*0190*/  ISETP.GE.U32.AND P1, PT, R9, R6, PT ;  /* 0x000000060900720c */ /* 0x000fda0003f26070 */
[----:B------:R-:W-:Y:S01]  /*01a0*/  @!P1 IMAD R2, R6, 0x4, R7 ;  /* 0x0000000406029824 */ /* 0x000fe200078e0207 */
[----:B------:R-:W-:Y:S05]  /*01b0*/  @!P1 LDS R3, [R7] ;  /* 0x0000000007039984 */ /* 0x000fea0000000800 */
[----:B------:R-:W0:Y:S02]  /*01c0*/  @!P1 LDS R2, [R2] ;  /* 0x0000000002029984 */ /* 0x000e240000000800 */
[----:B0-----:R-:W-:-:S05]  /*01d0*/  @!P1 IADD3 R4, PT, PT, R2, R3, RZ ;  /* 0x0000000302049210 */ /* 0x001fca0007ffe0ff */
[----:B------:R1:W-:Y:S01]  /*01e0*/  @!P1 STS [R7], R4 ;  /* 0x0000000407009388 */ /* 0x0003e20000000800 */
[----:B------:R-:W-:Y:S01]  /*01f0*/  ISETP.GT.U32.AND P1, PT, R0, 0x3, PT ;  /* 0x000000030000780c */ /* 0x000fe20003f24070 */
[----:B------:R-:W-:-:S12]  /*0200*/  IMAD.MOV.U32 R0, RZ, RZ, R6 ;  /* 0x000000ffff007224 */ /* 0x000fd800078e0006 */
[----:B-1----:R-:W-:Y:S05]  /*0210*/  @P1 BRA `(.L_x_4) ;  /* 0xfffffffc00d41947 */ /* 0x002fea000383ffff */
.L_x_3:
[----:B------:R-:W-:Y:S05]  /*0220*/  @P0 EXIT ;  /* 0x000000000000094d */ /* 0x000fea0003800000 */
[----:B------:R-:W1:Y:S01]  /*0230*/  S2UR UR5, SR_CgaCtaId ;  /* 0x00000000000579c3 */ /* 0x000e620000008800 */
[----:B------:R-:W-:-:S07]  /*0240*/  UMOV UR4, 0x400 ;  /* 0x0000040000047882 */ /* 0x000fce0000000000 */
[----:B------:R-:W2:Y:S01]  /*0250*/  LDC.64 R2, c[0x0][0x390] ;  /* 0x0000e400ff027b82 */ /* 0x000ea20000000a00 */
[----:B-1----:R-:W-:-:S09]  /*0260*/  ULEA UR4, UR5, UR4, 0x18 ;  /* 0x0000000405047291 */ /* 0x002fd2000f8ec0ff */
[----:B------:R-:W2:Y:S04]  /*0270*/  LDS R5, [UR4] ;  /* 0x00000004ff057984 */ /* 0x000ea80008000800 */
[----:B--2---:R-:W-:Y:S01]  /*0280*/  REDG.E.ADD.STRONG.GPU desc[UR6][R2.64], R5 ;  /* 0x000000050200798e */ /* 0x004fe2000c12e106 */
[----:B------:R-:W-:Y:S05]  /*0290*/  EXIT ;  /* 0x000000000000794d */ /* 0x000fea0003800000 */
.L_x_5:
        /* <DEDUP_REMOVED lines=14> */
.L_x_19:


//--------------------- .text._Z26inefficientReductionKernelPijS_ --------------------------
	.section	.text._Z26inefficientReductionKernelPijS_,"ax",@progbits
	.align	128
        .global         _Z26inefficientReductionKernelPijS_
        .type           _Z26inefficientReductionKernelPijS_,@function
        .size           _Z26inefficientReductionKernelPijS_,(.L_x_20 - _Z26inefficientReductionKernelPijS_)
        .other          _Z26inefficientReductionKernelPijS_,@"STO_CUDA_ENTRY STV_DEFAULT"
_Z26inefficientReductionKernelPijS_:
.text._Z26inefficientReductionKernelPijS_:
[----:B------:R-:W-:Y:S01]  /*0000*/  LDC R1, c[0x0][0x37c] ;  /* 0x0000df00ff017b82 */ /* 0x000fe20000000800 */
[----:B------:R-:W0:Y:S07]  /*0010*/  S2R R5, SR_TID.X ;  /* 0x0000000000057919 */ /* 0x000e2e0000002100 */
[----:B------:R-:W0:Y:S01]  /*0020*/  S2UR UR4, SR_CTAID.X ;  /* 0x00000000000479c3 */ /* 0x000e220000002500 */
[----:B------:R-:W1:Y:S07]  /*0030*/  LDCU UR5, c[0x0][0x388] ;  /* 0x00007100ff0577ac */ /* 0x000e6e0008000800 */
[----:B------:R-:W0:Y:S02]  /*0040*/  LDC R0, c[0x0][0x360] ;  /* 0x0000d800ff007b82 */ /* 0x000e240000000800 */
[----:B0-----:R-:W-:-:S05]  /*0050*/  IMAD R5, R0, UR4, R5 ;  /* 0x0000000400057c24 */ /* 0x001fca000f8e0205 */
[----:B-1----:R-:W-:-:S13]  /*0060*/  ISETP.GE.U32.AND P0, PT, R5, UR5, PT ;  /* 0x0000000505007c0c */ /* 0x002fda000bf06070 */
[----:B------:R-:W-:Y:S05]  /*0070*/  @P0 EXIT ;  /* 0x000000000000094d */ /* 0x000fea0003800000 */
[----:B------:R-:W0:Y:S01]  /*0080*/  LDC.64 R2, c[0x0][0x380] ;  /* 0x0000e000ff027b82 */ /* 0x000e220000000a00 */
[----:B------:R-:W1:Y:S01]  /*0090*/  LDCU.64 UR6, c[0x0][0x358] ;  /* 0x00006b00ff0677ac */ /* 0x000e620008000a00 */
[----:B0-----:R-:W-:-:S06]  /*00a0*/  IMAD.WIDE R2, R5, 0x4, R2 ;  /* 0x0000000405027825 */ /* 0x001fcc00078e0202 */
[----:B-1----:R-:W2:Y:S01]  /*00b0*/  LDG.E R2, desc[UR6][R2.64] ;  /* 0x0000000602027981 */ /* 0x002ea2000c1e1900 */
[----:B------:R-:W0:Y:S01]  /*00c0*/  LDC.64 R4, c[0x0][0x390] ;  /* 0x0000e400ff047b82 */ /* 0x000e220000000a00 */
[----:B------:R-:W-:Y:S01]  /*00d0*/  VOTEU.ANY UR4, UPT, PT ;  /* 0x0000000000047886 */ /* 0x000fe200038e0100 */
[----:B------:R-:W1:Y:S01]  /*00e0*/  S2R R0, SR_LANEID ;  /* 0x0000000000007919 */ /* 0x000e620000000000 */
[----:B------:R-:W-:-:S06]  /*00f0*/  UFLO.U32 UR4, UR4 ;  /* 0x00000004000472bd */ /* 0x000fcc00080e0000 */
[----:B-1----:R-:W-:Y:S01]  /*0100*/  ISETP.EQ.U32.AND P0, PT, R0, UR4, PT ;  /* 0x0000000400007c0c */ /* 0x002fe2000bf02070 */
[----:B--2---:R-:W1:Y:S02]  /*0110*/  REDUX.SUM UR5, R2 ;  /* 0x00000000020573c4 */ /* 0x004e64000000c000 */
[----:B-1----:R-:W-:-:S10]  /*0120*/  MOV R7, UR5 ;  /* 0x0000000500077c02 */ /* 0x002fd40008000f00 */
[----:B0-----:R-:W-:Y:S01]  /*0130*/  @P0 REDG.E.ADD.STRONG.GPU desc[UR6][R4.64], R7 ;  /* 0x000000070400098e */ /* 0x001fe2000c12e106 */
[----:B------:R-:W-:Y:S05]  /*0140*/  EXIT ;  /* 0x000000000000794d */ /* 0x000fea0003800000 */
.L_x_6:
        /* <DEDUP_REMOVED lines=11> */
.L_x_20:


//--------------------- .text._Z38sumReductionSharedMemoryOneBlockKernelPijS_ --------------------------
	.section	.text._Z38sumReductionSharedMemoryOneBlockKernelPijS_,"ax",@progbits
	.align	128
        .global         _Z38sumReductionSharedMemoryOneBlockKernelPijS_
        .type           _Z38sumReductionSharedMemoryOneBlockKernelPijS_,@function
        .size           _Z38sumReductionSharedMemoryOneBlockKernelPijS_,(.L_x_21 - _Z38sumReductionSharedMemoryOneBlockKernelPijS_)
        .other          _Z38sumReductionSharedMemoryOneBlockKernelPijS_,@"STO_CUDA_ENTRY STV_DEFAULT"
_Z38sumReductionSharedMemoryOneBlockKernelPijS_:
.text._Z38sumReductionSharedMemoryOneBlockKernelPijS_:
[----:B------:R-:W-:Y:S01]  /*0000*/  LDC R1, c[0x0][0x37c] ;  /* 0x0000df00ff017b82 */ /* 0x000fe20000000800 */
[----:B------:R-:W0:Y:S07]  /*0010*/  S2R R7, SR_TID.X ;  /* 0x0000000000077919 */ /* 0x000e2e0000002100 */
[----:B------:R-:W0:Y:S01]  /*0020*/  LDC.64 R2, c[0x0][0x380] ;  /* 0x0000e000ff027b82 */ /* 0x000e220000000a00 */
[----:B------:R-:W1:Y:S01]  /*0030*/  LDCU.64 UR6, c[0x0][0x358] ;  /* 0x00006b00ff0677ac */ /* 0x000e620008000a00 */
[----:B0-----:R-:W-:-:S05]  /*0040*/  IMAD.WIDE.U32 R2, R7, 0x4, R2 ;  /* 0x0000000407027825 */ /* 0x001fca00078e0002 */
[----:B-1----:R-:W2:Y:S04]  /*0050*/  LDG.E R0, desc[UR6][R2.64] ;  /* 0x0000000602007981 */ /* 0x002ea8000c1e1900 */
[----:B------:R-:W2:Y:S01]  /*0060*/  LDG.E R5, desc[UR6][R2.64+0x800] ;  /* 0x0008000602057981 */ /* 0x000ea2000c1e1900 */
[----:B------:R-:W0:Y:S01]  /*0070*/  S2UR UR5, SR_CgaCtaId ;  /* 0x00000000000579c3 */ /* 0x000e220000008800 */
[----:B------:R-:W-:Y:S01]  /*0080*/  UMOV UR4, 0x400 ;  /* 0x0000040000047882 */ /* 0x000fe20000000000 */
[----:B------:R-:W1:Y:S01]  /*0090*/  LDCU UR8, c[0x0][0x360] ;  /* 0x00006c00ff0877ac */ /* 0x000e620008000800 */
[----:B------:R-:W-:Y:S01]  /*00a0*/  ISETP.NE.AND P0, PT, R7, RZ, PT ;  /* 0x000000ff0700720c */ /* 0x000fe20003f05270 */
[----:B-1----:R-:W-:Y:S02]  /*00b0*/  UISETP.GE.U32.AND UP0, UPT, UR8, 0x2, UPT ;  /* 0x000000020800788c */ /* 0x002fe4000bf06070 */
[----:B0-----:R-:W-:Y:S01]  /*00c0*/  ULEA UR4, UR5, UR4, 0x18 ;  /* 0x0000000405047291 */ /* 0x001fe2000f8ec0ff */
[----:B--2---:R-:W-:-:S05]  /*00d0*/  IMAD.IADD R0, R0, 0x1, R5 ;  /* 0x0000000100007824 */ /* 0x004fca00078e0205 */
[----:B------:R-:W-:-:S05]  /*00e0*/  LEA R5, R7, UR4, 0x2 ;  /* 0x0000000407057c11 */ /* 0x000fca000f8e10ff */
[----:B------:R0:W-:Y:S01]  /*00f0*/  STS [R5], R0 ;  /* 0x0000000005007388 */ /* 0x0001e20000000800 */
[----:B------:R-:W-:Y:S05]  /*0100*/  BRA.U !UP0, `(.L_x_7) ;  /* 0x0000000108307547 */ /* 0x000fea000b800000 */
[----:B0-----:R-:W-:-:S07]  /*0110*/  IMAD.U32 R0, RZ, RZ, UR8 ;  /* 0x00000008ff007e24 */ /* 0x001fce000f8e00ff */
.L_x_8:
[----:B------:R-:W-:Y:S01]  /*0120*/  BAR.SYNC.DEFER_BLOCKING 0x0 ;  /* 0x0000000000007b1d */ /* 0x000fe20000010000 */
[----:B------:R-:W-:-:S04]  /*0130*/  SHF.R.U32.HI R6, RZ, 0x1, R0 ;  /* 0x00000001ff067819 */ /* 0x000fc80000011600 */
[----:B------:R-:W-:-:S13]  /*0140*/  ISETP.GE.U32.AND P1, PT, R7, R6, PT ;  /* 0x000000060700720c */ /* 0x000fda0003f26070 */
[----:B------:R-:W-:Y:S01]  /*0150*/  @!P1 LEA R2, R6, R5, 0x2 ;  /* 0x0000000506029211 */ /* 0x000fe200078e10ff */
[----:B------:R-:W-:Y:S05]  /*0160*/  @!P1 LDS R3, [R5] ;  /* 0x0000000005039984 */ /* 0x000fea0000000800 */
[----:B------:R-:W0:Y:S02]  /*0170*/  @!P1 LDS R2, [R2] ;  /* 0x0000000002029984 */ /* 0x000e240000000800 */
[----:B0-----:R-:W-:-:S05]  /*0180*/  @!P1 IMAD.IADD R4, R2, 0x1, R3 ;  /* 0x0000000102049824 */ /* 0x001fca00078e0203 */
[----:B------:R1:W-:Y:S01]  /*0190*/  @!P1 STS [R5], R4 ;  /* 0x0000000405009388 */ /* 0x0003e20000000800 */
[----:B------:R-:W-:Y:S02]  /*01a0*/  ISETP.GT.U32.AND P1, PT, R0, 0x3, PT ;  /* 0x000000030000780c */ /* 0x000fe40003f24070 */
[----:B------:R-:W-:-:S11]  /*01b0*/  MOV R0, R6 ;  /* 0x0000000600007202 */ /* 0x000fd60000000f00 */
[----:B-1----:R-:W-:Y:S05]  /*01c0*/  @P1 BRA `(.L_x_8) ;  /* 0xfffffffc00d41947 */ /* 0x002fea000383ffff */
.L_x_7:
[----:B------:R-:W-:Y:S05]  /*01d0*/  @P0 EXIT ;  /* 0x000000000000094d */ /* 0x000fea0003800000 */
[----:B------:R-:W1:Y:S01]  /*01e0*/  S2UR UR5, SR_CgaCtaId ;  /* 0x00000000000579c3 */ /* 0x000e620000008800 */
[----:B------:R-:W-:-:S07]  /*01f0*/  UMOV UR4, 0x400 ;  /* 0x0000040000047882 */ /* 0x000fce0000000000 */
[----:B------:R-:W2:Y:S01]  /*0200*/  LDC.64 R2, c[0x0][0x390] ;  /* 0x0000e400ff027b82 */ /* 0x000ea20000000a00 */
[----:B-1----:R-:W-:-:S09]  /*0210*/  ULEA UR4, UR5, UR4, 0x18 ;  /* 0x0000000405047291 */ /* 0x002fd2000f8ec0ff */
[----:B0-----:R-:W2:Y:S04]  /*0220*/  LDS R5, [UR4] ;  /* 0x00000004ff057984 */ /* 0x001ea80008000800 */
[----:B--2---:R-:W-:Y:S01]  /*0230*/  STG.E desc[UR6][R2.64], R5 ;  /* 0x0000000502007986 */ /* 0x004fe2000c101906 */
[----:B------:R-:W-:Y:S05]  /*0240*/  EXIT ;  /* 0x000000000000794d */ /* 0x000fea0003800000 */
.L_x_9:
        /* <DEDUP_REMOVED lines=11> */
.L_x_21:


//--------------------- .text._Z52sumReductionGlobalMemoryOneBlockLessDivergenceKernelPijS_ --------------------------
	.section	.text._Z52sumReductionGlobalMemoryOneBlockLessDivergenceKernelPijS_,"ax",@progbits
	.align	128
        .global         _Z52sumReductionGlobalMemoryOneBlockLessDivergenceKernelPijS_
        .type           _Z52sumReductionGlobalMemoryOneBlockLessDivergenceKernelPijS_,@function
        .size           _Z52sumReductionGlobalMemoryOneBlockLessDivergenceKernelPijS_,(.L_x_22 - _Z52sumReductionGlobalMemoryOneBlockLessDivergenceKernelPijS_)
        .other          _Z52sumReductionGlobalMemoryOneBlockLessDivergenceKernelPijS_,@"STO_CUDA_ENTRY STV_DEFAULT"
_Z52sumReductionGlobalMemoryOneBlockLessDivergenceKernelPijS_:
.text._Z52sumReductionGlobalMemoryOneBlockLessDivergenceKernelPijS_:
[----:B------:R-:W-:Y:S01]  /*0000*/  LDC R1, c[0x0][0x37c] ;  /* 0x0000df00ff017b82 */ /* 0x000fe20000000800 */
[----:B------:R-:W0:Y:S07]  /*0010*/  S2R R0, SR_TID.X ;  /* 0x0000000000007919 */ /* 0x000e2e0000002100 */
[----:B------:R-:W0:Y:S01]  /*0020*/  LDC.64 R2, c[0x0][0x380] ;  /* 0x0000e000ff027b82 */ /* 0x000e220000000a00 */
[----:B------:R-:W1:Y:S01]  /*0030*/  LDCU UR6, c[0x0][0x360] ;  /* 0x00006c00ff0677ac */ /* 0x000e620008000800 */
[----:B------:R-:W2:Y:S01]  /*0040*/  LDCU.64 UR4, c[0x0][0x358] ;  /* 0x00006b00ff0477ac */ /* 0x000ea20008000a00 */
[----:B-1----:R-:W-:-:S02]  /*0050*/  IMAD.U32 R7, RZ, RZ, UR6 ;  /* 0x00000006ff077e24 */ /* 0x002fc4000f8e00ff */
[----:B0-2---:R-:W-:-:S07]  /*0060*/  IMAD.WIDE.U32 R2, R0, 0x4, R2 ;  /* 0x0000000400027825 */ /* 0x005fce00078e0002 */
.L_x_12:
[----:B------:R-:W-:Y:S01]  /*0070*/  ISETP.GE.U32.AND P0, PT, R0, R7, PT ;  /* 0x000000070000720c */ /* 0x000fe20003f06070 */
[----:B------:R-:W-:-:S12]  /*0080*/  BSSY.RECONVERGENT B0, `(.L_x_10) ;  /* 0x0000007000007945 */ /* 0x000fd80003800200 */
[----:B0-----:R-:W-:Y:S05]  /*0090*/  @P0 BRA `(.L_x_11) ;  /* 0x0000000000140947 */ /* 0x001fea0003800000 */
[----:B------:R-:W-:Y:S01]  /*00a0*/  IMAD.WIDE R4, R7, 0x4, R2 ;  /* 0x0000000407047825 */ /* 0x000fe200078e0202 */
[----:B------:R-:W2:Y:S05]  /*00b0*/  LDG.E R9, desc[UR4][R2.64] ;  /* 0x0000000402097981 */ /* 0x000eaa000c1e1900 */
[----:B------:R-:W2:Y:S02]  /*00c0*/  LDG.E R4, desc[UR4][R4.64] ;  /* 0x0000000404047981 */ /* 0x000ea4000c1e1900 */
[----:B--2---:R-:W-:-:S05]  /*00d0*/  IMAD.IADD R9, R4, 0x1, R9 ;  /* 0x0000000104097824 */ /* 0x004fca00078e0209 */
[----:B------:R0:W-:Y:S02]  /*00e0*/  STG.E desc[UR4][R2.64], R9 ;  /* 0x0000000902007986 */ /* 0x0001e4000c101904 */
.L_x_11:
[----:B------:R-:W-:Y:S05]  /*00f0*/  BSYNC.RECONVERGENT B0 ;  /* 0x0000000000007941 */ /* 0x000fea0003800200 */
.L_x_10:
[----:B------:R-:W-:Y:S01]  /*0100*/  BAR.SYNC.DEFER_BLOCKING 0x0 ;  /* 0x0000000000007b1d */ /* 0x000fe20000010000 */
[----:B------:R-:W-:Y:S02]  /*0110*/  ISETP.GT.U32.AND P0, PT, R7, 0x1, PT ;  /* 0x000000010700780c */ /* 0x000fe40003f04070 */
[----:B------:R-:W-:-:S11]  /*0120*/  SHF.R.U32.HI R7, RZ, 0x1, R7 ;  /* 0x00000001ff077819 */ /* 0x000fd60000011607 */
[----:B------:R-:W-:Y:S05]  /*0130*/  @P0 BRA `(.L_x_12) ;  /* 0xfffffffc00cc0947 */ /* 0x000fea000383ffff */
[----:B------:R-:W-:-:S13]  /*0140*/  ISETP.NE.AND P0, PT, R0, RZ, PT ;  /* 0x000000ff0000720c */ /* 0x000fda0003f05270 */
[----:B------:R-:W-:Y:S05]  /*0150*/  @P0 EXIT ;  /* 0x000000000000094d */ /* 0x000fea0003800000 */
[----:B0-----:R-:W0:Y:S02]  /*0160*/  LDC.64 R2, c[0x0][0x380] ;  /* 0x0000e000ff027b82 */ /* 0x001e240000000a00 */
[----:B0-----:R-:W2:Y:S06]  /*0170*/  LDG.E R3, desc[UR4][R2.64] ;  /* 0x0000000402037981 */ /* 0x001eac000c1e1900 */
[----:B------:R-:W2:Y:S02]  /*0180*/  LDC.64 R4, c[0x0][0x390] ;  /* 0x0000e400ff047b82 */ /* 0x000ea40000000a00 */
[----:B--2---:R-:W-:Y:S01]  /*0190*/  STG.E desc[UR4][R4.64], R3 ;  /* 0x0000000304007986 */ /* 0x004fe2000c101904 */
[----:B------:R-:W-:Y:S05]  /*01a0*/  EXIT ;  /* 0x000000000000794d */ /* 0x000fea0003800000 */
.L_x_13:
        /* <DEDUP_REMOVED lines=13> */
.L_x_22:


//--------------------- .text._Z38sumReductionGlobalMemoryOneBlockKernelPijS_ --------------------------
	.section	.text._Z38sumReductionGlobalMemoryOneBlockKernelPijS_,"ax",@progbits
	.align	128
        .global         _Z38sumReductionGlobalMemoryOneBlockKernelPijS_
        .type           _Z38sumReductionGlobalMemoryOneBlockKernelPijS_,@function
        .size           _Z38sumReductionGlobalMemoryOneBlockKernelPijS_,(.L_x_23 - _Z38sumReductionGlobalMemoryOneBlockKernelPijS_)
        .other          _Z38sumReductionGlobalMemoryOneBlockKernelPijS_,@"STO_CUDA_ENTRY STV_DEFAULT"
_Z38sumReductionGlobalMemoryOneBlockKernelPijS_:
.text._Z38sumReductionGlobalMemoryOneBlockKernelPijS_:
[----:B------:R-:W-:Y:S01]  /*0000*/  LDC R1, c[0x0][0x37c] ;  /* 0x0000df00ff017b82 */ /* 0x000fe20000000800 */
[----:B------:R-:W0:Y:S07]  /*0010*/  S2R R11, SR_TID.X ;  /* 0x00000000000b7919 */ /* 0x000e2e0000002100 */
[----:B------:R-:W1:Y:S01]  /*0020*/  LDC.64 R2, c[0x0][0x380] ;  /* 0x0000e000ff027b82 */ /* 0x000e620000000a00 */
[----:B------:R-:W-:Y:S01]  /*0030*/  HFMA2 R7, -RZ, RZ, 0, 5.9604644775390625e-08 ;  /* 0x00000001ff077431 */ /* 0x000fe200000001ff */
[----:B------:R-:W2:Y:S01]  /*0040*/  LDCU.64 UR4, c[0x0][0x358] ;  /* 0x00006b00ff0477ac */ /* 0x000ea20008000a00 */
[----:B------:R-:W3:Y:S01]  /*0050*/  LDCU UR6, c[0x0][0x360] ;  /* 0x00006c00ff0677ac */ /* 0x000ee20008000800 */
[----:B0-----:R-:W-:-:S04]  /*0060*/  IMAD.SHL.U32 R5, R11, 0x2, RZ ;  /* 0x000000020b057824 */ /* 0x001fc800078e00ff */
[----:B-123--:R-:W-:-:S07]  /*0070*/  IMAD.WIDE.U32 R2, R5, 0x4, R2 ;  /* 0x0000000405027825 */ /* 0x00efce00078e0002 */
.L_x_16:
[----:B------:R-:W-:Y:S01]  /*0080*/  VIADD R0, R7, 0xffffffff ;  /* 0xffffffff07007836 */ /* 0x000fe20000000000 */
[----:B------:R-:W-:Y:S04]  /*0090*/  BSSY.RECONVERGENT B0, `(.L_x_14) ;  /* 0x0000008000007945 */ /* 0x000fe80003800200 */
[----:B------:R-:W-:-:S13]  /*00a0*/  LOP3.LUT P0, RZ, R0, R11, RZ, 0xc0, !PT ;  /* 0x0000000b00ff7212 */ /* 0x000fda000780c0ff */
[----:B0-----:R-:W-:Y:S05]  /*00b0*/  @P0 BRA `(.L_x_15) ;  /* 0x0000000000140947 */ /* 0x001fea0003800000 */
[----:B------:R-:W-:Y:S01]  /*00c0*/  IMAD.WIDE R4, R7, 0x4, R2 ;  /* 0x0000000407047825 */ /* 0x000fe200078e0202 */
[----:B------:R-:W2:Y:S05]  /*00d0*/  LDG.E R9, desc[UR4][R2.64] ;  /* 0x0000000402097981 */ /* 0x000eaa000c1e1900 */
[----:B------:R-:W2:Y:S02]  /*00e0*/  LDG.E R4, desc[UR4][R4.64] ;  /* 0x0000000404047981 */ /* 0x000ea4000c1e1900 */
[----:B--2---:R-:W-:-:S05]  /*00f0*/  IADD3 R9, PT, PT, R4, R9, RZ ;  /* 0x0000000904097210 */ /* 0x004fca0007ffe0ff */
[----:B------:R0:W-:Y:S02]  /*0100*/  STG.E desc[UR4][R2.64], R9 ;  /* 0x0000000902007986 */ /* 0x0001e4000c101904 */
.L_x_15:
[----:B------:R-:W-:Y:S05]  /*0110*/  BSYNC.RECONVERGENT B0 ;  /* 0x0000000000007941 */ /* 0x000fea0003800200 */
.L_x_14:
[----:B------:R-:W-:Y:S01]  /*0120*/  IMAD.SHL.U32 R7, R7, 0x2, RZ ;  /* 0x0000000207077824 */ /* 0x000fe200078e00ff */
[----:B------:R-:W-:Y:S04]  /*0130*/  BAR.SYNC.DEFER_BLOCKING 0x0 ;  /* 0x0000000000007b1d */ /* 0x000fe80000010000 */
[----:B------:R-:W-:-:S13]  /*0140*/  ISETP.GT.U32.AND P0, PT, R7, UR6, PT ;  /* 0x0000000607007c0c */ /* 0x000fda000bf04070 */
[----:B------:R-:W-:Y:S05]  /*0150*/  @!P0 BRA `(.L_x_16) ;  /* 0xfffffffc00c88947 */ /* 0x000fea000383ffff */
[----:B------:R-:W-:-:S13]  /*0160*/  ISETP.NE.AND P0, PT, R11, RZ, PT ;  /* 0x000000ff0b00720c */ /* 0x000fda0003f05270 */
[----:B------:R-:W-:Y:S05]  /*0170*/  @P0 EXIT ;  /* 0x000000000000094d */ /* 0x000fea0003800000 */
[----:B0-----:R-:W0:Y:S02]  /*0180*/  LDC.64 R2, c[0x0][0x380] ;  /* 0x0000e000ff027b82 */ /* 0x001e240000000a00 */
[----:B0-----:R-:W2:Y:S06]  /*0190*/  LDG.E R3, desc[UR4][R2.64] ;  /* 0x0000000402037981 */ /* 0x001eac000c1e1900 */
[----:B------:R-:W2:Y:S02]  /*01a0*/  LDC.64 R4, c[0x0][0x390] ;  /* 0x0000e400ff047b82 */ /* 0x000ea40000000a00 */
[----:B--2---:R-:W-:Y:S01]  /*01b0*/  STG.E desc[UR4][R4.64], R3 ;  /* 0x0000000304007986 */ /* 0x004fe2000c101904 */
[----:B------:R-:W-:Y:S05]  /*01c0*/  EXIT ;  /* 0x000000000000794d */ /* 0x000fea0003800000 */
.L_x_17:
        /* <DEDUP_REMOVED lines=11> */
.L_x_23:


//--------------------- .nv.shared._Z59sumReductionSharedMemoryMultipleBlockThreadCoarseningKernelPijS_ --------------------------
	.section	.nv.shared._Z59sumReductionSharedMemoryMultipleBlockThreadCoarseningKernelPijS_,"aw",@nobits
	.sectionflags	@""
	.align	4
.nv.shared._Z59sumReductionSharedMemoryMultipleBlockThreadCoarseningKernelPijS_:
	.zero		3072


//--------------------- .nv.shared.reserved.0     --------------------------
	.section	.nv.shared.reserved.0,"aw",@nobits
	.weak		__nv_reservedSMEM_offset_0_alias
	.size		__nv_reservedSMEM_offset_0_alias, 0, 64
	.other		__nv_reservedSMEM_offset_0_alias,@"STO_CUDA_RESERVED_SHARED STV_DEFAULT"
__nv_reservedSMEM_offset_0_alias:
	.zero		0
	.zero		64


//--------------------- .nv.shared._Z43sumReductionSharedMemoryMultipleBlockKernelPijS_ --------------------------
	.section	.nv.shared._Z43sumReductionSharedMemoryMultipleBlockKernelPijS_,"aw",@nobits
	.sectionflags	@""
	.align	4
.nv.shared._Z43sumReductionSharedMemoryMultipleBlockKernelPijS_:
	.zero		3072


//--------------------- .nv.shared._Z38sumReductionSharedMemoryOneBlockKernelPijS_ --------------------------
	.section	.nv.shared._Z38sumReductionSharedMemoryOneBlockKernelPijS_,"aw",@nobits
	.sectionflags	@""
	.align	4
.nv.shared._Z38sumReductionSharedMemoryOneBlockKernelPijS_:
	.zero		3072


//--------------------- .nv.constant0._Z59sumReductionSharedMemoryMultipleBlockThreadCoarseningKernelPijS_ --------------------------
	.section	.nv.constant0._Z59sumReductionSharedMemoryMultipleBlockThreadCoarseningKernelPijS_,"a",@progbits
	.sectionflags	@""
	.align	4
.nv.constant0._Z59sumReductionSharedMemoryMultipleBlockThreadCoarseningKernelPijS_:
	.zero		920


//--------------------- .nv.constant0._Z43sumReductionSharedMemoryMultipleBlockKernelPijS_ --------------------------
	.section	.nv.constant0._Z43sumReductionSharedMemoryMultipleBlockKernelPijS_,"a",@progbits
	.sectionflags	@""
	.align	4
.nv.constant0._Z43sumReductionSharedMemoryMultipleBlockKernelPijS_:
	.zero		920


//--------------------- .nv.constant0._Z26inefficientReductionKernelPijS_ --------------------------
	.section	.nv.constant0._Z26inefficientReductionKernelPijS_,"a",@progbits
	.sectionflags	@""
	.align	4
.nv.constant0._Z26inefficientReductionKernelPijS_:
	.zero		920


//--------------------- .nv.constant0._Z38sumReductionSharedMemoryOneBlockKernelPijS_ --------------------------
	.section	.nv.constant0._Z38sumReductionSharedMemoryOneBlockKernelPijS_,"a",@progbits
	.sectionflags	@""
	.align	4
.nv.constant0._Z38sumReductionSharedMemoryOneBlockKernelPijS_:
	.zero		920


//--------------------- .nv.constant0._Z52sumReductionGlobalMemoryOneBlockLessDivergenceKernelPijS_ --------------------------
	.section	.nv.constant0._Z52sumReductionGlobalMemoryOneBlockLessDivergenceKernelPijS_,"a",@progbits
	.sectionflags	@""
	.align	4
.nv.constant0._Z52sumReductionGlobalMemoryOneBlockLessDivergenceKernelPijS_:
	.zero		920


//--------------------- .nv.constant0._Z38sumReductionGlobalMemoryOneBlockKernelPijS_ --------------------------
	.section	.nv.constant0._Z38sumReductionGlobalMemoryOneBlockKernelPijS_,"a",@progbits
	.sectionflags	@""
	.align	4
.nv.constant0._Z38sumReductionGlobalMemoryOneBlockKernelPijS_:
	.zero		920


//--------------------- SYMBOLS --------------------------

	.type		.nv.reservedSmem.offset0,@object
	.size		.nv.reservedSmem.offset0,0x4
	.type		.nv.reservedSmem.cap,@object
	.size		.nv.reservedSmem.cap,0x4
